//
// Generated by NVIDIA NVVM Compiler
//
// Compiler Build ID: CL-36424714
// Cuda compilation tools, release 13.0, V13.0.88
// Based on NVVM 20.0.0
//

.version 9.0
.target sm_100
.address_size 64

	// .globl	_Z16CudaBaselineCopyPfS_
// _ZZ31CudaTransposeSharedIntermediateILi32ELi0EEvPfS0_iiE4tile has been demoted
// _ZZ31CudaTransposeSharedIntermediateILi32ELi1EEvPfS0_iiE4tile has been demoted

.visible .entry _Z16CudaBaselineCopyPfS_(
	.param .u64 .ptr .align 1 _Z16CudaBaselineCopyPfS__param_0,
	.param .u64 .ptr .align 1 _Z16CudaBaselineCopyPfS__param_1
)
{
	.reg .b32 	%r<5>;
	.reg .b32 	%f<2>;
	.reg .b64 	%rd<8>;

	ld.param.u64 	%rd1, [_Z16CudaBaselineCopyPfS__param_0];
	ld.param.u64 	%rd2, [_Z16CudaBaselineCopyPfS__param_1];
	cvta.to.global.u64 	%rd3, %rd2;
	cvta.to.global.u64 	%rd4, %rd1;
	mov.u32 	%r1, %ctaid.x;
	mov.u32 	%r2, %ntid.x;
	mov.u32 	%r3, %tid.x;
	mad.lo.s32 	%r4, %r1, %r2, %r3;
	mul.wide.u32 	%rd5, %r4, 4;
	add.s64 	%rd6, %rd4, %rd5;
	ld.global.f32 	%f1, [%rd6];
	add.s64 	%rd7, %rd3, %rd5;
	st.global.f32 	[%rd7], %f1;
	ret;

}
	// .globl	_Z18CudaTransposeNaivePfS_iiii
.visible .entry _Z18CudaTransposeNaivePfS_iiii(
	.param .u64 .ptr .align 1 _Z18CudaTransposeNaivePfS_iiii_param_0,
	.param .u64 .ptr .align 1 _Z18CudaTransposeNaivePfS_iiii_param_1,
	.param .u32 _Z18CudaTransposeNaivePfS_iiii_param_2,
	.param .u32 _Z18CudaTransposeNaivePfS_iiii_param_3,
	.param .u32 _Z18CudaTransposeNaivePfS_iiii_param_4,
	.param .u32 _Z18CudaTransposeNaivePfS_iiii_param_5
)
{
	.reg .pred 	%p<10>;
	.reg .b32 	%r<58>;
	.reg .b32 	%f<30>;
	.reg .b64 	%rd<50>;

	ld.param.u64 	%rd4, [_Z18CudaTransposeNaivePfS_iiii_param_0];
	ld.param.u64 	%rd5, [_Z18CudaTransposeNaivePfS_iiii_param_1];
	ld.param.u32 	%r34, [_Z18CudaTransposeNaivePfS_iiii_param_2];
	ld.param.u32 	%r35, [_Z18CudaTransposeNaivePfS_iiii_param_3];
	ld.param.u32 	%r36, [_Z18CudaTransposeNaivePfS_iiii_param_4];
	ld.param.u32 	%r37, [_Z18CudaTransposeNaivePfS_iiii_param_5];
	cvta.to.global.u64 	%rd1, %rd5;
	cvta.to.global.u64 	%rd2, %rd4;
	mov.u32 	%r38, %ctaid.y;
	mul.lo.s32 	%r1, %r36, %r38;
	mov.u32 	%r39, %ctaid.x;
	mul.lo.s32 	%r2, %r37, %r39;
	mov.u32 	%r3, %tid.x;
	add.s32 	%r4, %r2, %r3;
	setp.lt.s32 	%p1, %r36, 1;
	@%p1 bra 	$L__BB1_13;
	mul.lo.s32 	%r5, %r4, %r34;
	and.b32  	%r6, %r36, 15;
	setp.lt.u32 	%p2, %r36, 16;
	mov.b32 	%r53, 0;
	@%p2 bra 	$L__BB1_4;
	and.b32  	%r53, %r36, 2147483632;
	neg.s32 	%r51, %r53;
	mad.lo.s32 	%r41, %r1, %r35, %r3;
	add.s32 	%r50, %r41, %r2;
	shl.b32 	%r10, %r35, 4;
	add.s64 	%rd3, %rd1, 32;
	add.s32 	%r49, %r1, %r5;
	mul.wide.s32 	%rd10, %r35, 4;
$L__BB1_3:
	.pragma "nounroll";
	mul.wide.s32 	%rd6, %r49, 4;
	add.s64 	%rd7, %rd3, %rd6;
	mul.wide.s32 	%rd8, %r50, 4;
	add.s64 	%rd9, %rd2, %rd8;
	ld.global.f32 	%f1, [%rd9];
	st.global.f32 	[%rd7+-32], %f1;
	add.s64 	%rd11, %rd9, %rd10;
	ld.global.f32 	%f2, [%rd11];
	st.global.f32 	[%rd7+-28], %f2;
	add.s64 	%rd12, %rd11, %rd10;
	ld.global.f32 	%f3, [%rd12];
	st.global.f32 	[%rd7+-24], %f3;
	add.s64 	%rd13, %rd12, %rd10;
	ld.global.f32 	%f4, [%rd13];
	st.global.f32 	[%rd7+-20], %f4;
	add.s64 	%rd14, %rd13, %rd10;
	ld.global.f32 	%f5, [%rd14];
	st.global.f32 	[%rd7+-16], %f5;
	add.s64 	%rd15, %rd14, %rd10;
	ld.global.f32 	%f6, [%rd15];
	st.global.f32 	[%rd7+-12], %f6;
	add.s64 	%rd16, %rd15, %rd10;
	ld.global.f32 	%f7, [%rd16];
	st.global.f32 	[%rd7+-8], %f7;
	add.s64 	%rd17, %rd16, %rd10;
	ld.global.f32 	%f8, [%rd17];
	st.global.f32 	[%rd7+-4], %f8;
	add.s64 	%rd18, %rd17, %rd10;
	ld.global.f32 	%f9, [%rd18];
	st.global.f32 	[%rd7], %f9;
	add.s64 	%rd19, %rd18, %rd10;
	ld.global.f32 	%f10, [%rd19];
	st.global.f32 	[%rd7+4], %f10;
	add.s64 	%rd20, %rd19, %rd10;
	ld.global.f32 	%f11, [%rd20];
	st.global.f32 	[%rd7+8], %f11;
	add.s64 	%rd21, %rd20, %rd10;
	ld.global.f32 	%f12, [%rd21];
	st.global.f32 	[%rd7+12], %f12;
	add.s64 	%rd22, %rd21, %rd10;
	ld.global.f32 	%f13, [%rd22];
	st.global.f32 	[%rd7+16], %f13;
	add.s64 	%rd23, %rd22, %rd10;
	ld.global.f32 	%f14, [%rd23];
	st.global.f32 	[%rd7+20], %f14;
	add.s64 	%rd24, %rd23, %rd10;
	ld.global.f32 	%f15, [%rd24];
	st.global.f32 	[%rd7+24], %f15;
	add.s64 	%rd25, %rd24, %rd10;
	ld.global.f32 	%f16, [%rd25];
	st.global.f32 	[%rd7+28], %f16;
	add.s32 	%r51, %r51, 16;
	add.s32 	%r50, %r50, %r10;
	add.s32 	%r49, %r49, 16;
	setp.ne.s32 	%p3, %r51, 0;
	@%p3 bra 	$L__BB1_3;
$L__BB1_4:
	setp.eq.s32 	%p4, %r6, 0;
	@%p4 bra 	$L__BB1_13;
	and.b32  	%r19, %r36, 7;
	setp.lt.u32 	%p5, %r6, 8;
	@%p5 bra 	$L__BB1_7;
	add.s32 	%r42, %r53, %r1;
	mad.lo.s32 	%r43, %r42, %r35, %r4;
	mul.wide.s32 	%rd26, %r43, 4;
	add.s64 	%rd27, %rd2, %rd26;
	ld.global.f32 	%f17, [%rd27];
	add.s32 	%r44, %r42, %r5;
	mul.wide.s32 	%rd28, %r44, 4;
	add.s64 	%rd29, %rd1, %rd28;
	st.global.f32 	[%rd29], %f17;
	mul.wide.s32 	%rd30, %r35, 4;
	add.s64 	%rd31, %rd27, %rd30;
	ld.global.f32 	%f18, [%rd31];
	st.global.f32 	[%rd29+4], %f18;
	add.s64 	%rd32, %rd31, %rd30;
	ld.global.f32 	%f19, [%rd32];
	st.global.f32 	[%rd29+8], %f19;
	add.s64 	%rd33, %rd32, %rd30;
	ld.global.f32 	%f20, [%rd33];
	st.global.f32 	[%rd29+12], %f20;
	add.s64 	%rd34, %rd33, %rd30;
	ld.global.f32 	%f21, [%rd34];
	st.global.f32 	[%rd29+16], %f21;
	add.s64 	%rd35, %rd34, %rd30;
	ld.global.f32 	%f22, [%rd35];
	st.global.f32 	[%rd29+20], %f22;
	add.s64 	%rd36, %rd35, %rd30;
	ld.global.f32 	%f23, [%rd36];
	st.global.f32 	[%rd29+24], %f23;
	add.s64 	%rd37, %rd36, %rd30;
	ld.global.f32 	%f24, [%rd37];
	st.global.f32 	[%rd29+28], %f24;
	add.s32 	%r53, %r53, 8;
$L__BB1_7:
	setp.eq.s32 	%p6, %r19, 0;
	@%p6 bra 	$L__BB1_13;
	and.b32  	%r22, %r36, 3;
	setp.lt.u32 	%p7, %r19, 4;
	@%p7 bra 	$L__BB1_10;
	add.s32 	%r45, %r53, %r1;
	mad.lo.s32 	%r46, %r45, %r35, %r4;
	mul.wide.s32 	%rd38, %r46, 4;
	add.s64 	%rd39, %rd2, %rd38;
	ld.global.f32 	%f25, [%rd39];
	add.s32 	%r47, %r45, %r5;
	mul.wide.s32 	%rd40, %r47, 4;
	add.s64 	%rd41, %rd1, %rd40;
	st.global.f32 	[%rd41], %f25;
	mul.wide.s32 	%rd42, %r35, 4;
	add.s64 	%rd43, %rd39, %rd42;
	ld.global.f32 	%f26, [%rd43];
	st.global.f32 	[%rd41+4], %f26;
	add.s64 	%rd44, %rd43, %rd42;
	ld.global.f32 	%f27, [%rd44];
	st.global.f32 	[%rd41+8], %f27;
	add.s64 	%rd45, %rd44, %rd42;
	ld.global.f32 	%f28, [%rd45];
	st.global.f32 	[%rd41+12], %f28;
	add.s32 	%r53, %r53, 4;
$L__BB1_10:
	setp.eq.s32 	%p8, %r22, 0;
	@%p8 bra 	$L__BB1_13;
	add.s32 	%r48, %r53, %r1;
	add.s32 	%r57, %r48, %r5;
	mad.lo.s32 	%r56, %r35, %r48, %r4;
	neg.s32 	%r55, %r22;
$L__BB1_12:
	.pragma "nounroll";
	mul.wide.s32 	%rd46, %r57, 4;
	add.s64 	%rd47, %rd1, %rd46;
	mul.wide.s32 	%rd48, %r56, 4;
	add.s64 	%rd49, %rd2, %rd48;
	ld.global.f32 	%f29, [%rd49];
	st.global.f32 	[%rd47], %f29;
	add.s32 	%r57, %r57, 1;
	add.s32 	%r56, %r56, %r35;
	add.s32 	%r55, %r55, 1;
	setp.ne.s32 	%p9, %r55, 0;
	@%p9 bra 	$L__BB1_12;
$L__BB1_13:
	ret;

}
	// .globl	_Z31CudaTransposeSharedIntermediateILi32ELi0EEvPfS0_ii
.visible .entry _Z31CudaTransposeSharedIntermediateILi32ELi0EEvPfS0_ii(
	.param .u64 .ptr .align 1 _Z31CudaTransposeSharedIntermediateILi32ELi0EEvPfS0_ii_param_0,
	.param .u64 .ptr .align 1 _Z31CudaTransposeSharedIntermediateILi32ELi0EEvPfS0_ii_param_1,
	.param .u32 _Z31CudaTransposeSharedIntermediateILi32ELi0EEvPfS0_ii_param_2,
	.param .u32 _Z31CudaTransposeSharedIntermediateILi32ELi0EEvPfS0_ii_param_3
)
{
	.reg .b32 	%r<16>;
	.reg .b32 	%f<65>;
	.reg .b64 	%rd<73>;
	// demoted variable
	.shared .align 4 .b8 _ZZ31CudaTransposeSharedIntermediateILi32ELi0EEvPfS0_iiE4tile[4096];
	ld.param.u64 	%rd1, [_Z31CudaTransposeSharedIntermediateILi32ELi0EEvPfS0_ii_param_0];
	ld.param.u64 	%rd2, [_Z31CudaTransposeSharedIntermediateILi32ELi0EEvPfS0_ii_param_1];
	ld.param.u32 	%r1, [_Z31CudaTransposeSharedIntermediateILi32ELi0EEvPfS0_ii_param_2];
	ld.param.u32 	%r2, [_Z31CudaTransposeSharedIntermediateILi32ELi0EEvPfS0_ii_param_3];
	mov.u32 	%r3, %ctaid.x;
	shl.b32 	%r4, %r3, 5;
	mov.u32 	%r5, %tid.x;
	add.s32 	%r6, %r4, %r5;
	shl.b32 	%r7, %r5, 2;
	mov.u32 	%r8, _ZZ31CudaTransposeSharedIntermediateILi32ELi0EEvPfS0_iiE4tile;
	add.s32 	%r9, %r8, %r7;
	mov.u32 	%r10, %ctaid.y;
	shl.b32 	%r11, %r10, 5;
	cvta.to.global.u64 	%rd3, %rd1;
	mad.lo.s32 	%r12, %r11, %r2, %r6;
	mul.wide.s32 	%rd4, %r12, 4;
	add.s64 	%rd5, %rd3, %rd4;
	ld.global.f32 	%f1, [%rd5];
	st.shared.f32 	[%r9], %f1;
	mul.wide.s32 	%rd6, %r2, 4;
	add.s64 	%rd7, %rd5, %rd6;
	ld.global.f32 	%f2, [%rd7];
	st.shared.f32 	[%r9+128], %f2;
	add.s64 	%rd8, %rd7, %rd6;
	ld.global.f32 	%f3, [%rd8];
	st.shared.f32 	[%r9+256], %f3;
	add.s64 	%rd9, %rd8, %rd6;
	ld.global.f32 	%f4, [%rd9];
	st.shared.f32 	[%r9+384], %f4;
	add.s64 	%rd10, %rd9, %rd6;
	ld.global.f32 	%f5, [%rd10];
	st.shared.f32 	[%r9+512], %f5;
	add.s64 	%rd11, %rd10, %rd6;
	ld.global.f32 	%f6, [%rd11];
	st.shared.f32 	[%r9+640], %f6;
	add.s64 	%rd12, %rd11, %rd6;
	ld.global.f32 	%f7, [%rd12];
	st.shared.f32 	[%r9+768], %f7;
	add.s64 	%rd13, %rd12, %rd6;
	ld.global.f32 	%f8, [%rd13];
	st.shared.f32 	[%r9+896], %f8;
	add.s64 	%rd14, %rd13, %rd6;
	ld.global.f32 	%f9, [%rd14];
	st.shared.f32 	[%r9+1024], %f9;
	add.s64 	%rd15, %rd14, %rd6;
	ld.global.f32 	%f10, [%rd15];
	st.shared.f32 	[%r9+1152], %f10;
	add.s64 	%rd16, %rd15, %rd6;
	ld.global.f32 	%f11, [%rd16];
	st.shared.f32 	[%r9+1280], %f11;
	add.s64 	%rd17, %rd16, %rd6;
	ld.global.f32 	%f12, [%rd17];
	st.shared.f32 	[%r9+1408], %f12;
	add.s64 	%rd18, %rd17, %rd6;
	ld.global.f32 	%f13, [%rd18];
	st.shared.f32 	[%r9+1536], %f13;
	add.s64 	%rd19, %rd18, %rd6;
	ld.global.f32 	%f14, [%rd19];
	st.shared.f32 	[%r9+1664], %f14;
	add.s64 	%rd20, %rd19, %rd6;
	ld.global.f32 	%f15, [%rd20];
	st.shared.f32 	[%r9+1792], %f15;
	add.s64 	%rd21, %rd20, %rd6;
	ld.global.f32 	%f16, [%rd21];
	st.shared.f32 	[%r9+1920], %f16;
	add.s64 	%rd22, %rd21, %rd6;
	ld.global.f32 	%f17, [%rd22];
	st.shared.f32 	[%r9+2048], %f17;
	add.s64 	%rd23, %rd22, %rd6;
	ld.global.f32 	%f18, [%rd23];
	st.shared.f32 	[%r9+2176], %f18;
	add.s64 	%rd24, %rd23, %rd6;
	ld.global.f32 	%f19, [%rd24];
	st.shared.f32 	[%r9+2304], %f19;
	add.s64 	%rd25, %rd24, %rd6;
	ld.global.f32 	%f20, [%rd25];
	st.shared.f32 	[%r9+2432], %f20;
	add.s64 	%rd26, %rd25, %rd6;
	ld.global.f32 	%f21, [%rd26];
	st.shared.f32 	[%r9+2560], %f21;
	add.s64 	%rd27, %rd26, %rd6;
	ld.global.f32 	%f22, [%rd27];
	st.shared.f32 	[%r9+2688], %f22;
	add.s64 	%rd28, %rd27, %rd6;
	ld.global.f32 	%f23, [%rd28];
	st.shared.f32 	[%r9+2816], %f23;
	add.s64 	%rd29, %rd28, %rd6;
	ld.global.f32 	%f24, [%rd29];
	st.shared.f32 	[%r9+2944], %f24;
	add.s64 	%rd30, %rd29, %rd6;
	ld.global.f32 	%f25, [%rd30];
	st.shared.f32 	[%r9+3072], %f25;
	add.s64 	%rd31, %rd30, %rd6;
	ld.global.f32 	%f26, [%rd31];
	st.shared.f32 	[%r9+3200], %f26;
	add.s64 	%rd32, %rd31, %rd6;
	ld.global.f32 	%f27, [%rd32];
	st.shared.f32 	[%r9+3328], %f27;
	add.s64 	%rd33, %rd32, %rd6;
	ld.global.f32 	%f28, [%rd33];
	st.shared.f32 	[%r9+3456], %f28;
	add.s64 	%rd34, %rd33, %rd6;
	ld.global.f32 	%f29, [%rd34];
	st.shared.f32 	[%r9+3584], %f29;
	add.s64 	%rd35, %rd34, %rd6;
	ld.global.f32 	%f30, [%rd35];
	st.shared.f32 	[%r9+3712], %f30;
	add.s64 	%rd36, %rd35, %rd6;
	ld.global.f32 	%f31, [%rd36];
	st.shared.f32 	[%r9+3840], %f31;
	add.s64 	%rd37, %rd36, %rd6;
	ld.global.f32 	%f32, [%rd37];
	st.shared.f32 	[%r9+3968], %f32;
	bar.sync 	0;
	add.s32 	%r13, %r11, %r5;
	mad.lo.s32 	%r14, %r5, 124, %r9;
	cvta.to.global.u64 	%rd38, %rd2;
	ld.shared.f32 	%f33, [%r14];
	mad.lo.s32 	%r15, %r4, %r1, %r13;
	mul.wide.s32 	%rd39, %r15, 4;
	add.s64 	%rd40, %rd38, %rd39;
	st.global.f32 	[%rd40], %f33;
	ld.shared.f32 	%f34, [%r14+4];
	mul.wide.s32 	%rd41, %r1, 4;
	add.s64 	%rd42, %rd40, %rd41;
	st.global.f32 	[%rd42], %f34;
	ld.shared.f32 	%f35, [%r14+8];
	add.s64 	%rd43, %rd42, %rd41;
	st.global.f32 	[%rd43], %f35;
	ld.shared.f32 	%f36, [%r14+12];
	add.s64 	%rd44, %rd43, %rd41;
	st.global.f32 	[%rd44], %f36;
	ld.shared.f32 	%f37, [%r14+16];
	add.s64 	%rd45, %rd44, %rd41;
	st.global.f32 	[%rd45], %f37;
	ld.shared.f32 	%f38, [%r14+20];
	add.s64 	%rd46, %rd45, %rd41;
	st.global.f32 	[%rd46], %f38;
	ld.shared.f32 	%f39, [%r14+24];
	add.s64 	%rd47, %rd46, %rd41;
	st.global.f32 	[%rd47], %f39;
	ld.shared.f32 	%f40, [%r14+28];
	add.s64 	%rd48, %rd47, %rd41;
	st.global.f32 	[%rd48], %f40;
	ld.shared.f32 	%f41, [%r14+32];
	add.s64 	%rd49, %rd48, %rd41;
	st.global.f32 	[%rd49], %f41;
	ld.shared.f32 	%f42, [%r14+36];
	add.s64 	%rd50, %rd49, %rd41;
	st.global.f32 	[%rd50], %f42;
	ld.shared.f32 	%f43, [%r14+40];
	add.s64 	%rd51, %rd50, %rd41;
	st.global.f32 	[%rd51], %f43;
	ld.shared.f32 	%f44, [%r14+44];
	add.s64 	%rd52, %rd51, %rd41;
	st.global.f32 	[%rd52], %f44;
	ld.shared.f32 	%f45, [%r14+48];
	add.s64 	%rd53, %rd52, %rd41;
	st.global.f32 	[%rd53], %f45;
	ld.shared.f32 	%f46, [%r14+52];
	add.s64 	%rd54, %rd53, %rd41;
	st.global.f32 	[%rd54], %f46;
	ld.shared.f32 	%f47, [%r14+56];
	add.s64 	%rd55, %rd54, %rd41;
	st.global.f32 	[%rd55], %f47;
	ld.shared.f32 	%f48, [%r14+60];
	add.s64 	%rd56, %rd55, %rd41;
	st.global.f32 	[%rd56], %f48;
	ld.shared.f32 	%f49, [%r14+64];
	add.s64 	%rd57, %rd56, %rd41;
	st.global.f32 	[%rd57], %f49;
	ld.shared.f32 	%f50, [%r14+68];
	add.s64 	%rd58, %rd57, %rd41;
	st.global.f32 	[%rd58], %f50;
	ld.shared.f32 	%f51, [%r14+72];
	add.s64 	%rd59, %rd58, %rd41;
	st.global.f32 	[%rd59], %f51;
	ld.shared.f32 	%f52, [%r14+76];
	add.s64 	%rd60, %rd59, %rd41;
	st.global.f32 	[%rd60], %f52;
	ld.shared.f32 	%f53, [%r14+80];
	add.s64 	%rd61, %rd60, %rd41;
	st.global.f32 	[%rd61], %f53;
	ld.shared.f32 	%f54, [%r14+84];
	add.s64 	%rd62, %rd61, %rd41;
	st.global.f32 	[%rd62], %f54;
	ld.shared.f32 	%f55, [%r14+88];
	add.s64 	%rd63, %rd62, %rd41;
	st.global.f32 	[%rd63], %f55;
	ld.shared.f32 	%f56, [%r14+92];
	add.s64 	%rd64, %rd63, %rd41;
	st.global.f32 	[%rd64], %f56;
	ld.shared.f32 	%f57, [%r14+96];
	add.s64 	%rd65, %rd64, %rd41;
	st.global.f32 	[%rd65], %f57;
	ld.shared.f32 	%f58, [%r14+100];
	add.s64 	%rd66, %rd65, %rd41;
	st.global.f32 	[%rd66], %f58;
	ld.shared.f32 	%f59, [%r14+104];
	add.s64 	%rd67, %rd66, %rd41;
	st.global.f32 	[%rd67], %f59;
	ld.shared.f32 	%f60, [%r14+108];
	add.s64 	%rd68, %rd67, %rd41;
	st.global.f32 	[%rd68], %f60;
	ld.shared.f32 	%f61, [%r14+112];
	add.s64 	%rd69, %rd68, %rd41;
	st.global.f32 	[%rd69], %f61;
	ld.shared.f32 	%f62, [%r14+116];
	add.s64 	%rd70, %rd69, %rd41;
	st.global.f32 	[%rd70], %f62;
	ld.shared.f32 	%f63, [%r14+120];
	add.s64 	%rd71, %rd70, %rd41;
	st.global.f32 	[%rd71], %f63;
	ld.shared.f32 	%f64, [%r14+124];
	add.s64 	%rd72, %rd71, %rd41;
	st.global.f32 	[%rd72], %f64;
	ret;

}
	// .globl	_Z31CudaTransposeSharedIntermediateILi32ELi1EEvPfS0_ii
.visible .entry _Z31CudaTransposeSharedIntermediateILi32ELi1EEvPfS0_ii(
	.param .u64 .ptr .align 1 _Z31CudaTransposeSharedIntermediateILi32ELi1EEvPfS0_ii_param_0,
	.param .u64 .ptr .align 1 _Z31CudaTransposeSharedIntermediateILi32ELi1EEvPfS0_ii_param_1,
	.param .u32 _Z31CudaTransposeSharedIntermediateILi32ELi1EEvPfS0_ii_param_2,
	.param .u32 _Z31CudaTransposeSharedIntermediateILi32ELi1EEvPfS0_ii_param_3
)
{
	.reg .b32 	%r<17>;
	.reg .b32 	%f<65>;
	.reg .b64 	%rd<73>;
	// demoted variable
	.shared .align 4 .b8 _ZZ31CudaTransposeSharedIntermediateILi32ELi1EEvPfS0_iiE4tile[4224];
	ld.param.u64 	%rd1, [_Z31CudaTransposeSharedIntermediateILi32ELi1EEvPfS0_ii_param_0];
	ld.param.u64 	%rd2, [_Z31CudaTransposeSharedIntermediateILi32ELi1EEvPfS0_ii_param_1];
	ld.param.u32 	%r1, [_Z31CudaTransposeSharedIntermediateILi32ELi1EEvPfS0_ii_param_2];
	ld.param.u32 	%r2, [_Z31CudaTransposeSharedIntermediateILi32ELi1EEvPfS0_ii_param_3];
	mov.u32 	%r3, %ctaid.x;
	shl.b32 	%r4, %r3, 5;
	mov.u32 	%r5, %tid.x;
	add.s32 	%r6, %r4, %r5;
	shl.b32 	%r7, %r5, 2;
	mov.u32 	%r8, _ZZ31CudaTransposeSharedIntermediateILi32ELi1EEvPfS0_iiE4tile;
	add.s32 	%r9, %r8, %r7;
	mov.u32 	%r10, %ctaid.y;
	shl.b32 	%r11, %r10, 5;
	cvta.to.global.u64 	%rd3, %rd1;
	mad.lo.s32 	%r12, %r11, %r2, %r6;
	mul.wide.s32 	%rd4, %r12, 4;
	add.s64 	%rd5, %rd3, %rd4;
	ld.global.f32 	%f1, [%rd5];
	st.shared.f32 	[%r9], %f1;
	mul.wide.s32 	%rd6, %r2, 4;
	add.s64 	%rd7, %rd5, %rd6;
	ld.global.f32 	%f2, [%rd7];
	st.shared.f32 	[%r9+132], %f2;
	add.s64 	%rd8, %rd7, %rd6;
	ld.global.f32 	%f3, [%rd8];
	st.shared.f32 	[%r9+264], %f3;
	add.s64 	%rd9, %rd8, %rd6;
	ld.global.f32 	%f4, [%rd9];
	st.shared.f32 	[%r9+396], %f4;
	add.s64 	%rd10, %rd9, %rd6;
	ld.global.f32 	%f5, [%rd10];
	st.shared.f32 	[%r9+528], %f5;
	add.s64 	%rd11, %rd10, %rd6;
	ld.global.f32 	%f6, [%rd11];
	st.shared.f32 	[%r9+660], %f6;
	add.s64 	%rd12, %rd11, %rd6;
	ld.global.f32 	%f7, [%rd12];
	st.shared.f32 	[%r9+792], %f7;
	add.s64 	%rd13, %rd12, %rd6;
	ld.global.f32 	%f8, [%rd13];
	st.shared.f32 	[%r9+924], %f8;
	add.s64 	%rd14, %rd13, %rd6;
	ld.global.f32 	%f9, [%rd14];
	st.shared.f32 	[%r9+1056], %f9;
	add.s64 	%rd15, %rd14, %rd6;
	ld.global.f32 	%f10, [%rd15];
	st.shared.f32 	[%r9+1188], %f10;
	add.s64 	%rd16, %rd15, %rd6;
	ld.global.f32 	%f11, [%rd16];
	st.shared.f32 	[%r9+1320], %f11;
	add.s64 	%rd17, %rd16, %rd6;
	ld.global.f32 	%f12, [%rd17];
	st.shared.f32 	[%r9+1452], %f12;
	add.s64 	%rd18, %rd17, %rd6;
	ld.global.f32 	%f13, [%rd18];
	st.shared.f32 	[%r9+1584], %f13;
	add.s64 	%rd19, %rd18, %rd6;
	ld.global.f32 	%f14, [%rd19];
	st.shared.f32 	[%r9+1716], %f14;
	add.s64 	%rd20, %rd19, %rd6;
	ld.global.f32 	%f15, [%rd20];
	st.shared.f32 	[%r9+1848], %f15;
	add.s64 	%rd21, %rd20, %rd6;
	ld.global.f32 	%f16, [%rd21];
	st.shared.f32 	[%r9+1980], %f16;
	add.s64 	%rd22, %rd21, %rd6;
	ld.global.f32 	%f17, [%rd22];
	st.shared.f32 	[%r9+2112], %f17;
	add.s64 	%rd23, %rd22, %rd6;
	ld.global.f32 	%f18, [%rd23];
	st.shared.f32 	[%r9+2244], %f18;
	add.s64 	%rd24, %rd23, %rd6;
	ld.global.f32 	%f19, [%rd24];
	st.shared.f32 	[%r9+2376], %f19;
	add.s64 	%rd25, %rd24, %rd6;
	ld.global.f32 	%f20, [%rd25];
	st.shared.f32 	[%r9+2508], %f20;
	add.s64 	%rd26, %rd25, %rd6;
	ld.global.f32 	%f21, [%rd26];
	st.shared.f32 	[%r9+2640], %f21;
	add.s64 	%rd27, %rd26, %rd6;
	ld.global.f32 	%f22, [%rd27];
	st.shared.f32 	[%r9+2772], %f22;
	add.s64 	%rd28, %rd27, %rd6;
	ld.global.f32 	%f23, [%rd28];
	st.shared.f32 	[%r9+2904], %f23;
	add.s64 	%rd29, %rd28, %rd6;
	ld.global.f32 	%f24, [%rd29];
	st.shared.f32 	[%r9+3036], %f24;
	add.s64 	%rd30, %rd29, %rd6;
	ld.global.f32 	%f25, [%rd30];
	st.shared.f32 	[%r9+3168], %f25;
	add.s64 	%rd31, %rd30, %rd6;
	ld.global.f32 	%f26, [%rd31];
	st.shared.f32 	[%r9+3300], %f26;
	add.s64 	%rd32, %rd31, %rd6;
	ld.global.f32 	%f27, [%rd32];
	st.shared.f32 	[%r9+3432], %f27;
	add.s64 	%rd33, %rd32, %rd6;
	ld.global.f32 	%f28, [%rd33];
	st.shared.f32 	[%r9+3564], %f28;
	add.s64 	%rd34, %rd33, %rd6;
	ld.global.f32 	%f29, [%rd34];
	st.shared.f32 	[%r9+3696], %f29;
	add.s64 	%rd35, %rd34, %rd6;
	ld.global.f32 	%f30, [%rd35];
	st.shared.f32 	[%r9+3828], %f30;
	add.s64 	%rd36, %rd35, %rd6;
	ld.global.f32 	%f31, [%rd36];
	st.shared.f32 	[%r9+3960], %f31;
	add.s64 	%rd37, %rd36, %rd6;
	ld.global.f32 	%f32, [%rd37];
	st.shared.f32 	[%r9+4092], %f32;
	bar.sync 	0;
	add.s32 	%r13, %r11, %r5;
	shl.b32 	%r14, %r5, 7;
	add.s32 	%r15, %r9, %r14;
	cvta.to.global.u64 	%rd38, %rd2;
	ld.shared.f32 	%f33, [%r15];
	mad.lo.s32 	%r16, %r4, %r1, %r13;
	mul.wide.s32 	%rd39, %r16, 4;
	add.s64 	%rd40, %rd38, %rd39;
	st.global.f32 	[%rd40], %f33;
	ld.shared.f32 	%f34, [%r15+4];
	mul.wide.s32 	%rd41, %r1, 4;
	add.s64 	%rd42, %rd40, %rd41;
	st.global.f32 	[%rd42], %f34;
	ld.shared.f32 	%f35, [%r15+8];
	add.s64 	%rd43, %rd42, %rd41;
	st.global.f32 	[%rd43], %f35;
	ld.shared.f32 	%f36, [%r15+12];
	add.s64 	%rd44, %rd43, %rd41;
	st.global.f32 	[%rd44], %f36;
	ld.shared.f32 	%f37, [%r15+16];
	add.s64 	%rd45, %rd44, %rd41;
	st.global.f32 	[%rd45], %f37;
	ld.shared.f32 	%f38, [%r15+20];
	add.s64 	%rd46, %rd45, %rd41;
	st.global.f32 	[%rd46], %f38;
	ld.shared.f32 	%f39, [%r15+24];
	add.s64 	%rd47, %rd46, %rd41;
	st.global.f32 	[%rd47], %f39;
	ld.shared.f32 	%f40, [%r15+28];
	add.s64 	%rd48, %rd47, %rd41;
	st.global.f32 	[%rd48], %f40;
	ld.shared.f32 	%f41, [%r15+32];
	add.s64 	%rd49, %rd48, %rd41;
	st.global.f32 	[%rd49], %f41;
	ld.shared.f32 	%f42, [%r15+36];
	add.s64 	%rd50, %rd49, %rd41;
	st.global.f32 	[%rd50], %f42;
	ld.shared.f32 	%f43, [%r15+40];
	add.s64 	%rd51, %rd50, %rd41;
	st.global.f32 	[%rd51], %f43;
	ld.shared.f32 	%f44, [%r15+44];
	add.s64 	%rd52, %rd51, %rd41;
	st.global.f32 	[%rd52], %f44;
	ld.shared.f32 	%f45, [%r15+48];
	add.s64 	%rd53, %rd52, %rd41;
	st.global.f32 	[%rd53], %f45;
	ld.shared.f32 	%f46, [%r15+52];
	add.s64 	%rd54, %rd53, %rd41;
	st.global.f32 	[%rd54], %f46;
	ld.shared.f32 	%f47, [%r15+56];
	add.s64 	%rd55, %rd54, %rd41;
	st.global.f32 	[%rd55], %f47;
	ld.shared.f32 	%f48, [%r15+60];
	add.s64 	%rd56, %rd55, %rd41;
	st.global.f32 	[%rd56], %f48;
	ld.shared.f32 	%f49, [%r15+64];
	add.s64 	%rd57, %rd56, %rd41;
	st.global.f32 	[%rd57], %f49;
	ld.shared.f32 	%f50, [%r15+68];
	add.s64 	%rd58, %rd57, %rd41;
	st.global.f32 	[%rd58], %f50;
	ld.shared.f32 	%f51, [%r15+72];
	add.s64 	%rd59, %rd58, %rd41;
	st.global.f32 	[%rd59], %f51;
	ld.shared.f32 	%f52, [%r15+76];
	add.s64 	%rd60, %rd59, %rd41;
	st.global.f32 	[%rd60], %f52;
	ld.shared.f32 	%f53, [%r15+80];
	add.s64 	%rd61, %rd60, %rd41;
	st.global.f32 	[%rd61], %f53;
	ld.shared.f32 	%f54, [%r15+84];
	add.s64 	%rd62, %rd61, %rd41;
	st.global.f32 	[%rd62], %f54;
	ld.shared.f32 	%f55, [%r15+88];
	add.s64 	%rd63, %rd62, %rd41;
	st.global.f32 	[%rd63], %f55;
	ld.shared.f32 	%f56, [%r15+92];
	add.s64 	%rd64, %rd63, %rd41;
	st.global.f32 	[%rd64], %f56;
	ld.shared.f32 	%f57, [%r15+96];
	add.s64 	%rd65, %rd64, %rd41;
	st.global.f32 	[%rd65], %f57;
	ld.shared.f32 	%f58, [%r15+100];
	add.s64 	%rd66, %rd65, %rd41;
	st.global.f32 	[%rd66], %f58;
	ld.shared.f32 	%f59, [%r15+104];
	add.s64 	%rd67, %rd66, %rd41;
	st.global.f32 	[%rd67], %f59;
	ld.shared.f32 	%f60, [%r15+108];
	add.s64 	%rd68, %rd67, %rd41;
	st.global.f32 	[%rd68], %f60;
	ld.shared.f32 	%f61, [%r15+112];
	add.s64 	%rd69, %rd68, %rd41;
	st.global.f32 	[%rd69], %f61;
	ld.shared.f32 	%f62, [%r15+116];
	add.s64 	%rd70, %rd69, %rd41;
	st.global.f32 	[%rd70], %f62;
	ld.shared.f32 	%f63, [%r15+120];
	add.s64 	%rd71, %rd70, %rd41;
	st.global.f32 	[%rd71], %f63;
	ld.shared.f32 	%f64, [%r15+124];
	add.s64 	%rd72, %rd71, %rd41;
	st.global.f32 	[%rd72], %f64;
	ret;

}


// ===== COMPILED SASS (sm_100) =====

	.target	sm_100

	.elftype	@"ET_EXEC"


//--------------------- .note.nv.tkinfo           --------------------------
	.section	.note.nv.tkinfo,"",@"SHT_NOTE"
	.sectionflags	@"SHF_NOTE_NV_TKINFO"
	.tkinfo
        /*0018*/ 	.word	0x00000002
        /*0030*/ 	.string	""
        /*0030*/ 	.string	"ptxas"
        /*0030*/ 	.string	"Cuda compilation tools, release 13.0, V13.0.88"
        /*0030*/ 	.string	"Build cuda_13.0.r13.0/compiler.36424714_0"
        /*0030*/ 	.string	"-arch sm_100 -m 64 "



//--------------------- .note.nv.cuinfo           --------------------------
	.section	.note.nv.cuinfo,"",@"SHT_NOTE"
	.sectionflags	@"SHF_NOTE_NV_CUINFO"
        /*0018*/ 	.short	0x0002
        /*001a*/ 	.short	0x0064
        /*001c*/ 	.short	0x0082
	.zero		2


//--------------------- .nv.info                  --------------------------
	.section	.nv.info,"",@"SHT_CUDA_INFO"
	.align	4


	//----- nvinfo : EIATTR_REGCOUNT
	.align		4
        /*0000*/ 	.byte	0x04, 0x2f
        /*0002*/ 	.short	(.L_1 - .L_0)
	.align		4
.L_0:
        /*0004*/ 	.word	index@(_Z16CudaBaselineCopyPfS_)
        /*0008*/ 	.word	0x0000000a


	//----- nvinfo : EIATTR_FRAME_SIZE
	.align		4
.L_1:
        /*000c*/ 	.byte	0x04, 0x11
        /*000e*/ 	.short	(.L_3 - .L_2)
	.align		4
.L_2:
        /*0010*/ 	.word	index@(_Z16CudaBaselineCopyPfS_)
        /*0014*/ 	.word	0x00000000


	//----- nvinfo : EIATTR_REGCOUNT
	.align		4
.L_3:
        /*0018*/ 	.byte	0x04, 0x2f
        /*001a*/ 	.short	(.L_5 - .L_4)
	.align		4
.L_4:
        /*001c*/ 	.word	index@(_Z18CudaTransposeNaivePfS_iiii)
        /*0020*/ 	.word	0x00000020


	//----- nvinfo : EIATTR_FRAME_SIZE
	.align		4
.L_5:
        /*0024*/ 	.byte	0x04, 0x11
        /*0026*/ 	.short	(.L_7 - .L_6)
	.align		4
.L_6:
        /*0028*/ 	.word	index@(_Z18CudaTransposeNaivePfS_iiii)
        /*002c*/ 	.word	0x00000000


	//----- nvinfo : EIATTR_REGCOUNT
	.align		4
.L_7:
        /*0030*/ 	.byte	0x04, 0x2f
        /*0032*/ 	.short	(.L_9 - .L_8)
	.align		4
.L_8:
        /*0034*/ 	.word	index@(_Z31CudaTransposeSharedIntermediateILi32ELi0EEvPfS0_ii)
        /*0038*/ 	.word	0x00000020


	//----- nvinfo : EIATTR_FRAME_SIZE
	.align		4
.L_9:
        /*003c*/ 	.byte	0x04, 0x11
        /*003e*/ 	.short	(.L_11 - .L_10)
	.align		4
.L_10:
        /*0040*/ 	.word	index@(_Z31CudaTransposeSharedIntermediateILi32ELi0EEvPfS0_ii)
        /*0044*/ 	.word	0x00000000


	//----- nvinfo : EIATTR_REGCOUNT
	.align		4
.L_11:
        /*0048*/ 	.byte	0x04, 0x2f
        /*004a*/ 	.short	(.L_13 - .L_12)
	.align		4
.L_12:
        /*004c*/ 	.word	index@(_Z31CudaTransposeSharedIntermediateILi32ELi1EEvPfS0_ii)
        /*0050*/ 	.word	0x00000020


	//----- nvinfo : EIATTR_FRAME_SIZE
	.align		4
.L_13:
        /*0054*/ 	.byte	0x04, 0x11
        /*0056*/ 	.short	(.L_15 - .L_14)
	.align		4
.L_14:
        /*0058*/ 	.word	index@(_Z31CudaTransposeSharedIntermediateILi32ELi1EEvPfS0_ii)
        /*005c*/ 	.word	0x00000000


	//----- nvinfo : EIATTR_MIN_STACK_SIZE
	.align		4
.L_15:
        /*0060*/ 	.byte	0x04, 0x12
        /*0062*/ 	.short	(.L_17 - .L_16)
	.align		4
.L_16:
        /*0064*/ 	.word	index@(_Z31CudaTransposeSharedIntermediateILi32ELi1EEvPfS0_ii)
        /*0068*/ 	.word	0x00000000


	//----- nvinfo : EIATTR_MIN_STACK_SIZE
	.align		4
.L_17:
        /*006c*/ 	.byte	0x04, 0x12
        /*006e*/ 	.short	(.L_19 - .L_18)
	.align		4
.L_18:
        /*0070*/ 	.word	index@(_Z31CudaTransposeSharedIntermediateILi32ELi0EEvPfS0_ii)
        /*0074*/ 	.word	0x00000000


	//----- nvinfo : EIATTR_MIN_STACK_SIZE
	.align		4
.L_19:
        /*0078*/ 	.byte	0x04, 0x12
        /*007a*/ 	.short	(.L_21 - .L_20)
	.align		4
.L_20:
        /*007c*/ 	.word	index@(_Z18CudaTransposeNaivePfS_iiii)
        /*0080*/ 	.word	0x00000000


	//----- nvinfo : EIATTR_MIN_STACK_SIZE
	.align		4
.L_21:
        /*0084*/ 	.byte	0x04, 0x12
        /*0086*/ 	.short	(.L_23 - .L_22)
	.align		4
.L_22:
        /*0088*/ 	.word	index@(_Z16CudaBaselineCopyPfS_)
        /*008c*/ 	.word	0x00000000
.L_23:


//--------------------- .nv.compat                --------------------------
	.section	.nv.compat,"",@"SHT_CUDA_COMPAT_INFO"
	.align	4
        /*0000*/ 	.byte	0x02, 0x09, 0x00, 0x00, 0x02, 0x02, 0x01, 0x00, 0x02, 0x05, 0x05, 0x00, 0x03, 0x07, 0x01, 0x01
        /*0010*/ 	.byte	0x02, 0x03, 0x00, 0x00, 0x02, 0x06, 0x01, 0x00, 0x04, 0x0b, 0x08, 0x00, 0x09, 0x00, 0x00, 0x00
        /*0020*/ 	.byte	0x00, 0x00, 0x00, 0x00


//--------------------- .nv.info._Z31CudaTransposeSharedIntermediateILi32ELi1EEvPfS0_ii --------------------------
	.section	.nv.info._Z31CudaTransposeSharedIntermediateILi32ELi1EEvPfS0_ii,"",@"SHT_CUDA_INFO"
	.sectionflags	@""
	.align	4


	//----- nvinfo : EIATTR_CUDA_API_VERSION
	.align		4
        /*0000*/ 	.byte	0x04, 0x37
        /*0002*/ 	.short	(.L_25 - .L_24)
.L_24:
        /*0004*/ 	.word	0x00000082


	//----- nvinfo : EIATTR_KPARAM_INFO
	.align		4
.L_25:
        /*0008*/ 	.byte	0x04, 0x17
        /*000a*/ 	.short	(.L_27 - .L_26)
.L_26:
        /*000c*/ 	.word	0x00000000
        /*0010*/ 	.short	0x0003
        /*0012*/ 	.short	0x0014
        /*0014*/ 	.byte	0x00, 0xf0, 0x11, 0x00


	//----- nvinfo : EIATTR_KPARAM_INFO
	.align		4
.L_27:
        /*0018*/ 	.byte	0x04, 0x17
        /*001a*/ 	.short	(.L_29 - .L_28)
.L_28:
        /*001c*/ 	.word	0x00000000
        /*0020*/ 	.short	0x0002
        /*0022*/ 	.short	0x0010
        /*0024*/ 	.byte	0x00, 0xf0, 0x11, 0x00


	//----- nvinfo : EIATTR_KPARAM_INFO
	.align		4
.L_29:
        /*0028*/ 	.byte	0x04, 0x17
        /*002a*/ 	.short	(.L_31 - .L_30)
.L_30:
        /*002c*/ 	.word	0x00000000
        /*0030*/ 	.short	0x0001
        /*0032*/ 	.short	0x0008
        /*0034*/ 	.byte	0x00, 0xf5, 0x21, 0x00


	//----- nvinfo : EIATTR_KPARAM_INFO
	.align		4
.L_31:
        /*0038*/ 	.byte	0x04, 0x17
        /*003a*/ 	.short	(.L_33 - .L_32)
.L_32:
        /*003c*/ 	.word	0x00000000
        /*0040*/ 	.short	0x0000
        /*0042*/ 	.short	0x0000
        /*0044*/ 	.byte	0x00, 0xf5, 0x21, 0x00


	//----- nvinfo : EIATTR_SPARSE_MMA_MASK
	.align		4
.L_33:
        /*0048*/ 	.byte	0x03, 0x50
        /*004a*/ 	.short	0x0000


	//----- nvinfo : EIATTR_MAXREG_COUNT
	.align		4
        /*004c*/ 	.byte	0x03, 0x1b
        /*004e*/ 	.short	0x00ff


	//----- nvinfo : EIATTR_NUM_BARRIERS
	.align		4
        /*0050*/ 	.byte	0x02, 0x4c
        /*0052*/ 	.byte	0x01
	.zero		1


	//----- nvinfo : EIATTR_MERCURY_ISA_VERSION
	.align		4
        /*0054*/ 	.byte	0x03, 0x5f
        /*0056*/ 	.short	0x0101


	//----- nvinfo : EIATTR_VRC_CTA_INIT_COUNT
	.align		4
        /*0058*/ 	.byte	0x02, 0x4a
	.zero		1
	.zero		1


	//----- nvinfo : EIATTR_EXIT_INSTR_OFFSETS
	.align		4
        /*005c*/ 	.byte	0x04, 0x1c
        /*005e*/ 	.short	(.L_35 - .L_34)


	//   ....[0]....
.L_34:
        /*0060*/ 	.word	0x00000d50


	//----- nvinfo : EIATTR_CBANK_PARAM_SIZE
	.align		4
.L_35:
        /*0064*/ 	.byte	0x03, 0x19
        /*0066*/ 	.short	0x0018


	//----- nvinfo : EIATTR_PARAM_CBANK
	.align		4
        /*0068*/ 	.byte	0x04, 0x0a
        /*006a*/ 	.short	(.L_37 - .L_36)
	.align		4
.L_36:
        /*006c*/ 	.word	index@(.nv.constant0._Z31CudaTransposeSharedIntermediateILi32ELi1EEvPfS0_ii)
        /*0070*/ 	.short	0x0380
        /*0072*/ 	.short	0x0018


	//----- nvinfo : EIATTR_SW_WAR
	.align		4
.L_37:
        /*0074*/ 	.byte	0x04, 0x36
        /*0076*/ 	.short	(.L_39 - .L_38)
.L_38:
        /*0078*/ 	.word	0x00000008
.L_39:


//--------------------- .nv.info._Z31CudaTransposeSharedIntermediateILi32ELi0EEvPfS0_ii --------------------------
	.section	.nv.info._Z31CudaTransposeSharedIntermediateILi32ELi0EEvPfS0_ii,"",@"SHT_CUDA_INFO"
	.sectionflags	@""
	.align	4


	//----- nvinfo : EIATTR_CUDA_API_VERSION
	.align		4
        /*0000*/ 	.byte	0x04, 0x37
        /*0002*/ 	.short	(.L_41 - .L_40)
.L_40:
        /*0004*/ 	.word	0x00000082


	//----- nvinfo : EIATTR_KPARAM_INFO
	.align		4
.L_41:
        /*0008*/ 	.byte	0x04, 0x17
        /*000a*/ 	.short	(.L_43 - .L_42)
.L_42:
        /*000c*/ 	.word	0x00000000
        /*0010*/ 	.short	0x0003
        /*0012*/ 	.short	0x0014
        /*0014*/ 	.byte	0x00, 0xf0, 0x11, 0x00


	//----- nvinfo : EIATTR_KPARAM_INFO
	.align		4
.L_43:
        /*0018*/ 	.byte	0x04, 0x17
        /*001a*/ 	.short	(.L_45 - .L_44)
.L_44:
        /*001c*/ 	.word	0x00000000
        /*0020*/ 	.short	0x0002
        /*0022*/ 	.short	0x0010
        /*0024*/ 	.byte	0x00, 0xf0, 0x11, 0x00


	//----- nvinfo : EIATTR_KPARAM_INFO
	.align		4
.L_45:
        /*0028*/ 	.byte	0x04, 0x17
        /*002a*/ 	.short	(.L_47 - .L_46)
.L_46:
        /*002c*/ 	.word	0x00000000
        /*0030*/ 	.short	0x0001
        /*0032*/ 	.short	0x0008
        /*0034*/ 	.byte	0x00, 0xf5, 0x21, 0x00


	//----- nvinfo : EIATTR_KPARAM_INFO
	.align		4
.L_47:
        /*0038*/ 	.byte	0x04, 0x17
        /*003a*/ 	.short	(.L_49 - .L_48)
.L_48:
        /*003c*/ 	.word	0x00000000
        /*0040*/ 	.short	0x0000
        /*0042*/ 	.short	0x0000
        /*0044*/ 	.byte	0x00, 0xf5, 0x21, 0x00


	//----- nvinfo : EIATTR_SPARSE_MMA_MASK
	.align		4
.L_49:
        /*0048*/ 	.byte	0x03, 0x50
        /*004a*/ 	.short	0x0000


	//----- nvinfo : EIATTR_MAXREG_COUNT
	.align		4
        /*004c*/ 	.byte	0x03, 0x1b
        /*004e*/ 	.short	0x00ff


	//----- nvinfo : EIATTR_NUM_BARRIERS
	.align		4
        /*0050*/ 	.byte	0x02, 0x4c
        /*0052*/ 	.byte	0x01
	.zero		1


	//----- nvinfo : EIATTR_MERCURY_ISA_VERSION
	.align		4
        /*0054*/ 	.byte	0x03, 0x5f
        /*0056*/ 	.short	0x0101


	//----- nvinfo : EIATTR_VRC_CTA_INIT_COUNT
	.align		4
        /*0058*/ 	.byte	0x02, 0x4a
	.zero		1
	.zero		1


	//----- nvinfo : EIATTR_EXIT_INSTR_OFFSETS
	.align		4
        /*005c*/ 	.byte	0x04, 0x1c
        /*005e*/ 	.short	(.L_51 - .L_50)


	//   ....[0]....
.L_50:
        /*0060*/ 	.word	0x00000d50


	//----- nvinfo : EIATTR_CBANK_PARAM_SIZE
	.align		4
.L_51:
        /*0064*/ 	.byte	0x03, 0x19
        /*0066*/ 	.short	0x0018


	//----- nvinfo : EIATTR_PARAM_CBANK
	.align		4
        /*0068*/ 	.byte	0x04, 0x0a
        /*006a*/ 	.short	(.L_53 - .L_52)
	.align		4
.L_52:
        /*006c*/ 	.word	index@(.nv.constant0._Z31CudaTransposeSharedIntermediateILi32ELi0EEvPfS0_ii)
        /*0070*/ 	.short	0x0380
        /*0072*/ 	.short	0x0018


	//----- nvinfo : EIATTR_SW_WAR
	.align		4
.L_53:
        /*0074*/ 	.byte	0x04, 0x36
        /*0076*/ 	.short	(.L_55 - .L_54)
.L_54:
        /*0078*/ 	.word	0x00000008
.L_55:


//--------------------- .nv.info._Z18CudaTransposeNaivePfS_iiii --------------------------
	.section	.nv.info._Z18CudaTransposeNaivePfS_iiii,"",@"SHT_CUDA_INFO"
	.sectionflags	@""
	.align	4


	//----- nvinfo : EIATTR_CUDA_API_VERSION
	.align		4
        /*0000*/ 	.byte	0x04, 0x37
        /*0002*/ 	.short	(.L_57 - .L_56)
.L_56:
        /*0004*/ 	.word	0x00000082


	//----- nvinfo : EIATTR_KPARAM_INFO
	.align		4
.L_57:
        /*0008*/ 	.byte	0x04, 0x17
        /*000a*/ 	.short	(.L_59 - .L_58)
.L_58:
        /*000c*/ 	.word	0x00000000
        /*0010*/ 	.short	0x0005
        /*0012*/ 	.short	0x001c
        /*0014*/ 	.byte	0x00, 0xf0, 0x11, 0x00


	//----- nvinfo : EIATTR_KPARAM_INFO
	.align		4
.L_59:
        /*0018*/ 	.byte	0x04, 0x17
        /*001a*/ 	.short	(.L_61 - .L_60)
.L_60:
        /*001c*/ 	.word	0x00000000
        /*0020*/ 	.short	0x0004
        /*0022*/ 	.short	0x0018
        /*0024*/ 	.byte	0x00, 0xf0, 0x11, 0x00


	//----- nvinfo : EIATTR_KPARAM_INFO
	.align		4
.L_61:
        /*0028*/ 	.byte	0x04, 0x17
        /*002a*/ 	.short	(.L_63 - .L_62)
.L_62:
        /*002c*/ 	.word	0x00000000
        /*0030*/ 	.short	0x0003
        /*0032*/ 	.short	0x0014
        /*0034*/ 	.byte	0x00, 0xf0, 0x11, 0x00


	//----- nvinfo : EIATTR_KPARAM_INFO
	.align		4
.L_63:
        /*0038*/ 	.byte	0x04, 0x17
        /*003a*/ 	.short	(.L_65 - .L_64)
.L_64:
        /*003c*/ 	.word	0x00000000
        /*0040*/ 	.short	0x0002
        /*0042*/ 	.short	0x0010
        /*0044*/ 	.byte	0x00, 0xf0, 0x11, 0x00


	//----- nvinfo : EIATTR_KPARAM_INFO
	.align		4
.L_65:
        /*0048*/ 	.byte	0x04, 0x17
        /*004a*/ 	.short	(.L_67 - .L_66)
.L_66:
        /*004c*/ 	.word	0x00000000
        /*0050*/ 	.short	0x0001
        /*0052*/ 	.short	0x0008
        /*0054*/ 	.byte	0x00, 0xf5, 0x21, 0x00


	//----- nvinfo : EIATTR_KPARAM_INFO
	.align		4
.L_67:
        /*0058*/ 	.byte	0x04, 0x17
        /*005a*/ 	.short	(.L_69 - .L_68)
.L_68:
        /*005c*/ 	.word	0x00000000
        /*0060*/ 	.short	0x0000
        /*0062*/ 	.short	0x0000
        /*0064*/ 	.byte	0x00, 0xf5, 0x21, 0x00


	//----- nvinfo : EIATTR_SPARSE_MMA_MASK
	.align		4
.L_69:
        /*0068*/ 	.byte	0x03, 0x50
        /*006a*/ 	.short	0x0000


	//----- nvinfo : EIATTR_MAXREG_COUNT
	.align		4
        /*006c*/ 	.byte	0x03, 0x1b
        /*006e*/ 	.short	0x00ff


	//----- nvinfo : EIATTR_MERCURY_ISA_VERSION
	.align		4
        /*0070*/ 	.byte	0x03, 0x5f
        /*0072*/ 	.short	0x0101


	//----- nvinfo : EIATTR_VRC_CTA_INIT_COUNT
	.align		4
        /*0074*/ 	.byte	0x02, 0x4a
	.zero		1
	.zero		1


	//----- nvinfo : EIATTR_EXIT_INSTR_OFFSETS
	.align		4
        /*0078*/ 	.byte	0x04, 0x1c
        /*007a*/ 	.short	(.L_71 - .L_70)


	//   ....[0]....
.L_70:
        /*007c*/ 	.word	0x00000030


	//   ....[1]....
        /*0080*/ 	.word	0x00000510


	//   ....[2]....
        /*0084*/ 	.word	0x00000760


	//   ....[3]....
        /*0088*/ 	.word	0x000008f0


	//   ....[4]....
        /*008c*/ 	.word	0x00000a00


	//----- nvinfo : EIATTR_CBANK_PARAM_SIZE
	.align		4
.L_71:
        /*0090*/ 	.byte	0x03, 0x19
        /*0092*/ 	.short	0x0020


	//----- nvinfo : EIATTR_PARAM_CBANK
	.align		4
        /*0094*/ 	.byte	0x04, 0x0a
        /*0096*/ 	.short	(.L_73 - .L_72)
	.align		4
.L_72:
        /*0098*/ 	.word	index@(.nv.constant0._Z18CudaTransposeNaivePfS_iiii)
        /*009c*/ 	.short	0x0380
        /*009e*/ 	.short	0x0020


	//----- nvinfo : EIATTR_SW_WAR
	.align		4
.L_73:
        /*00a0*/ 	.byte	0x04, 0x36
        /*00a2*/ 	.short	(.L_75 - .L_74)
.L_74:
        /*00a4*/ 	.word	0x00000008
.L_75:


//--------------------- .nv.info._Z16CudaBaselineCopyPfS_ --------------------------
	.section	.nv.info._Z16CudaBaselineCopyPfS_,"",@"SHT_CUDA_INFO"
	.sectionflags	@""
	.align	4


	//----- nvinfo : EIATTR_CUDA_API_VERSION
	.align		4
        /*0000*/ 	.byte	0x04, 0x37
        /*0002*/ 	.short	(.L_77 - .L_76)
.L_76:
        /*0004*/ 	.word	0x00000082


	//----- nvinfo : EIATTR_KPARAM_INFO
	.align		4
.L_77:
        /*0008*/ 	.byte	0x04, 0x17
        /*000a*/ 	.short	(.L_79 - .L_78)
.L_78:
        /*000c*/ 	.word	0x00000000
        /*0010*/ 	.short	0x0001
        /*0012*/ 	.short	0x0008
        /*0014*/ 	.byte	0x00, 0xf5, 0x21, 0x00


	//----- nvinfo : EIATTR_KPARAM_INFO
	.align		4
.L_79:
        /*0018*/ 	.byte	0x04, 0x17
        /*001a*/ 	.short	(.L_81 - .L_80)
.L_80:
        /*001c*/ 	.word	0x00000000
        /*0020*/ 	.short	0x0000
        /*0022*/ 	.short	0x0000
        /*0024*/ 	.byte	0x00, 0xf5, 0x21, 0x00


	//----- nvinfo : EIATTR_SPARSE_MMA_MASK
	.align		4
.L_81:
        /*0028*/ 	.byte	0x03, 0x50
        /*002a*/ 	.short	0x0000


	//----- nvinfo : EIATTR_MAXREG_COUNT
	.align		4
        /*002c*/ 	.byte	0x03, 0x1b
        /*002e*/ 	.short	0x00ff


	//----- nvinfo : EIATTR_MERCURY_ISA_VERSION
	.align		4
        /*0030*/ 	.byte	0x03, 0x5f
        /*0032*/ 	.short	0x0101


	//----- nvinfo : EIATTR_VRC_CTA_INIT_COUNT
	.align		4
        /*0034*/ 	.byte	0x02, 0x4a
	.zero		1
	.zero		1


	//----- nvinfo : EIATTR_EXIT_INSTR_OFFSETS
	.align		4
        /*0038*/ 	.byte	0x04, 0x1c
        /*003a*/ 	.short	(.L_83 - .L_82)


	//   ....[0]....
.L_82:
        /*003c*/ 	.word	0x000000c0


	//----- nvinfo : EIATTR_CBANK_PARAM_SIZE
	.align		4
.L_83:
        /*0040*/ 	.byte	0x03, 0x19
        /*0042*/ 	.short	0x0010


	//----- nvinfo : EIATTR_PARAM_CBANK
	.align		4
        /*0044*/ 	.byte	0x04, 0x0a
        /*0046*/ 	.short	(.L_85 - .L_84)
	.align		4
.L_84:
        /*0048*/ 	.word	index@(.nv.constant0._Z16CudaBaselineCopyPfS_)
        /*004c*/ 	.short	0x0380
        /*004e*/ 	.short	0x0010


	//----- nvinfo : EIATTR_SW_WAR
	.align		4
.L_85:
        /*0050*/ 	.byte	0x04, 0x36
        /*0052*/ 	.short	(.L_87 - .L_86)
.L_86:
        /*0054*/ 	.word	0x00000008
.L_87:


//--------------------- .nv.callgraph             --------------------------
	.section	.nv.callgraph,"",@"SHT_CUDA_CALLGRAPH"
	.align	4
	.sectionentsize	8
	.align		4
        /*0000*/ 	.word	0x00000000
	.align		4
        /*0004*/ 	.word	0xffffffff
	.align		4
        /*0008*/ 	.word	0x00000000
	.align		4
        /*000c*/ 	.word	0xfffffffe
	.align		4
        /*0010*/ 	.word	0x00000000
	.align		4
        /*0014*/ 	.word	0xfffffffd
	.align		4
        /*0018*/ 	.word	0x00000000
	.align		4
        /*001c*/ 	.word	0xfffffffc


//--------------------- .text._Z31CudaTransposeSharedIntermediateILi32ELi1EEvPfS0_ii --------------------------
	.section	.text._Z31CudaTransposeSharedIntermediateILi32ELi1EEvPfS0_ii,"ax",@progbits
	.align	128
        .global         _Z31CudaTransposeSharedIntermediateILi32ELi1EEvPfS0_ii
        .type           _Z31CudaTransposeSharedIntermediateILi32ELi1EEvPfS0_ii,@function
        .size           _Z31CudaTransposeSharedIntermediateILi32ELi1EEvPfS0_ii,(.L_x_9 - _Z31CudaTransposeSharedIntermediateILi32ELi1EEvPfS0_ii)
        .other          _Z31CudaTransposeSharedIntermediateILi32ELi1EEvPfS0_ii,@"STO_CUDA_ENTRY STV_DEFAULT"
_Z31CudaTransposeSharedIntermediateILi32ELi1EEvPfS0_ii:
.text._Z31CudaTransposeSharedIntermediateILi32ELi1EEvPfS0_ii:
[----:B------:R-:W-:Y:S01]  /*0000*/  LDC R1, c[0x0][0x37c] ;  /* 0x0000df00ff017b82 */ /* 0x000fe20000000800 */
[----:B------:R-:W0:Y:S07]  /*0010*/  S2R R0, SR_TID.X ;  /* 0x0000000000007919 */ /* 0x000e2e0000002100 */
[----:B------:R-:W1:Y:S01]  /*0020*/  S2UR UR4, SR_CTAID.X ;  /* 0x00000000000479c3 */ /* 0x000e620000002500 */
[----:B------:R-:W2:Y:S07]  /*0030*/  LDCU.64 UR8, c[0x0][0x358] ;  /* 0x00006b00ff0877ac */ /* 0x000eae0008000a00 */
[----:B------:R-:W3:Y:S08]  /*0040*/  S2UR UR6, SR_CTAID.Y ;  /* 0x00000000000679c3 */ /* 0x000ef00000002600 */
[----:B------:R-:W4:Y:S08]  /*0050*/  LDC R17, c[0x0][0x394] ;  /* 0x0000e500ff117b82 */ /* 0x000f300000000800 */
[----:B------:R-:W5:Y:S01]  /*0060*/  LDC.64 R2, c[0x0][0x380] ;  /* 0x0000e000ff027b82 */ /* 0x000f620000000a00 */
[----:B-1----:R-:W-:-:S06]  /*0070*/  USHF.L.U32 UR4, UR4, 0x5, URZ ;  /* 0x0000000504047899 */ /* 0x002fcc00080006ff */
[----:B0-----:R-:W-:Y:S01]  /*0080*/  IADD3 R4, PT, PT, R0, UR4, RZ ;  /* 0x0000000400047c10 */ /* 0x001fe2000fffe0ff */
[----:B---3--:R-:W-:-:S06]  /*0090*/  USHF.L.U32 UR6, UR6, 0x5, URZ ;  /* 0x0000000506067899 */ /* 0x008fcc00080006ff */
[----:B----4-:R-:W-:-:S04]  /*00a0*/  IMAD R5, R17, UR6, R4 ;  /* 0x0000000611057c24 */ /* 0x010fc8000f8e0204 */
[----:B-----5:R-:W-:-:S05]  /*00b0*/  IMAD.WIDE R2, R5, 0x4, R2 ;  /* 0x0000000405027825 */ /* 0x020fca00078e0202 */
[----:B--2---:R-:W2:Y:S01]  /*00c0*/  LDG.E R18, desc[UR8][R2.64] ;  /* 0x0000000802127981 */ /* 0x004ea2000c1e1900 */
[----:B------:R-:W-:-:S05]  /*00d0*/  IMAD.WIDE R4, R17, 0x4, R2 ;  /* 0x0000000411047825 */ /* 0x000fca00078e0202 */
[----:B------:R-:W3:Y:S01]  /*00e0*/  LDG.E R19, desc[UR8][R4.64] ;  /* 0x0000000804137981 */ /* 0x000ee2000c1e1900 */
[----:B------:R-:W-:-:S05]  /*00f0*/  IMAD.WIDE R6, R17, 0x4, R4 ;  /* 0x0000000411067825 */ /* 0x000fca00078e0204 */
[----:B------:R-:W4:Y:S01]  /*0100*/  LDG.E R20, desc[UR8][R6.64] ;  /* 0x0000000806147981 */ /* 0x000f22000c1e1900 */
[----:B------:R-:W-:-:S05]  /*0110*/  IMAD.WIDE R8, R17, 0x4, R6 ;  /* 0x0000000411087825 */ /* 0x000fca00078e0206 */
[----:B------:R-:W5:Y:S01]  /*0120*/  LDG.E R21, desc[UR8][R8.64] ;  /* 0x0000000808157981 */ /* 0x000f62000c1e1900 */
[----:B------:R-:W-:-:S05]  /*0130*/  IMAD.WIDE R10, R17, 0x4, R8 ;  /* 0x00000004110a7825 */ /* 0x000fca00078e0208 */
[----:B------:R-:W5:Y:S01]  /*0140*/  LDG.E R22, desc[UR8][R10.64] ;  /* 0x000000080a167981 */ /* 0x000f62000c1e1900 */
[----:B------:R-:W-:-:S05]  /*0150*/  IMAD.WIDE R12, R17, 0x4, R10 ;  /* 0x00000004110c7825 */ /* 0x000fca00078e020a */
[----:B------:R-:W5:Y:S01]  /*0160*/  LDG.E R23, desc[UR8][R12.64] ;  /* 0x000000080c177981 */ /* 0x000f62000c1e1900 */
[----:B------:R-:W-:-:S05]  /*0170*/  IMAD.WIDE R28, R17, 0x4, R12 ;  /* 0x00000004111c7825 */ /* 0x000fca00078e020c */
[----:B------:R0:W5:Y:S02]  /*0180*/  LDG.E R24, desc[UR8][R28.64] ;  /* 0x000000081c187981 */ /* 0x000164000c1e1900 */
[----:B0-----:R-:W-:-:S05]  /*0190*/  IMAD.WIDE R28, R17, 0x4, R28 ;  /* 0x00000004111c7825 */ /* 0x001fca00078e021c */
[----:B------:R-:W5:Y:S01]  /*01a0*/  LDG.E R25, desc[UR8][R28.64] ;  /* 0x000000081c197981 */ /* 0x000f62000c1e1900 */
[----:B------:R-:W-:-:S05]  /*01b0*/  IMAD.WIDE R4, R17, 0x4, R28 ;  /* 0x0000000411047825 */ /* 0x000fca00078e021c */
[----:B------:R0:W5:Y:S01]  /*01c0*/  LDG.E R26, desc[UR8][R4.64] ;  /* 0x00000008041a7981 */ /* 0x000162000c1e1900 */
[----:B------:R-:W-:-:S05]  /*01d0*/  IMAD.WIDE R6, R17, 0x4, R4 ;  /* 0x0000000411067825 */ /* 0x000fca00078e0204 */
[----:B------:R1:W5:Y:S01]  /*01e0*/  LDG.E R16, desc[UR8][R6.64] ;  /* 0x0000000806107981 */ /* 0x000362000c1e1900 */
[----:B------:R-:W-:-:S04]  /*01f0*/  IMAD.WIDE R2, R17, 0x4, R6 ;  /* 0x0000000411027825 */ /* 0x000fc800078e0206 */
[C---:B------:R-:W-:Y:S01]  /*0200*/  IMAD.WIDE R14, R17.reuse, 0x4, R2 ;  /* 0x00000004110e7825 */ /* 0x040fe200078e0202 */
[----:B------:R-:W1:Y:S01]  /*0210*/  S2UR UR7, SR_CgaCtaId ;  /* 0x00000000000779c3 */ /* 0x000e620000008800 */
[----:B------:R-:W5:Y:S02]  /*0220*/  LDG.E R2, desc[UR8][R2.64] ;  /* 0x0000000802027981 */ /* 0x000f64000c1e1900 */
[----:B0-----:R-:W-:-:S04]  /*0230*/  IMAD.WIDE R4, R17, 0x4, R14 ;  /* 0x0000000411047825 */ /* 0x001fc800078e020e */
[C---:B------:R-:W-:Y:S01]  /*0240*/  IMAD.WIDE R10, R17.reuse, 0x4, R4 ;  /* 0x00000004110a7825 */ /* 0x040fe200078e0204 */
[----:B------:R0:W5:Y:S04]  /*0250*/  LDG.E R3, desc[UR8][R14.64] ;  /* 0x000000080e037981 */ /* 0x000168000c1e1900 */
[----:B------:R-:W5:Y:S01]  /*0260*/  LDG.E R4, desc[UR8][R4.64] ;  /* 0x0000000804047981 */ /* 0x000f62000c1e1900 */
[----:B-1----:R-:W-:-:S04]  /*0270*/  IMAD.WIDE R6, R17, 0x4, R10 ;  /* 0x0000000411067825 */ /* 0x002fc800078e020a */
[C---:B------:R-:W-:Y:S02]  /*0280*/  IMAD.WIDE R12, R17.reuse, 0x4, R6 ;  /* 0x00000004110c7825 */ /* 0x040fe400078e0206 */
[----:B------:R-:W5:Y:S02]  /*0290*/  LDG.E R6, desc[UR8][R6.64] ;  /* 0x0000000806067981 */ /* 0x000f64000c1e1900 */
[C---:B------:R-:W-:Y:S02]  /*02a0*/  IMAD.WIDE R8, R17.reuse, 0x4, R12 ;  /* 0x0000000411087825 */ /* 0x040fe400078e020c */
[----:B------:R1:W5:Y:S02]  /*02b0*/  LDG.E R5, desc[UR8][R10.64] ;  /* 0x000000080a057981 */ /* 0x000364000c1e1900 */
[----:B0-----:R-:W-:Y:S02]  /*02c0*/  IMAD.WIDE R14, R17, 0x4, R8 ;  /* 0x00000004110e7825 */ /* 0x001fe400078e0208 */
[----:B------:R0:W5:Y:S01]  /*02d0*/  LDG.E R7, desc[UR8][R12.64] ;  /* 0x000000080c077981 */ /* 0x000162000c1e1900 */
[----:B------:R-:W-:-:S03]  /*02e0*/  UMOV UR5, 0x400 ;  /* 0x0000040000057882 */ /* 0x000fc60000000000 */
[----:B------:R-:W5:Y:S01]  /*02f0*/  LDG.E R8, desc[UR8][R8.64] ;  /* 0x0000000808087981 */ /* 0x000f62000c1e1900 */
[----:B-1----:R-:W-:Y:S01]  /*0300*/  IMAD.WIDE R10, R17, 0x4, R14 ;  /* 0x00000004110a7825 */ /* 0x002fe200078e020e */
[----:B------:R-:W-:-:S03]  /*0310*/  ULEA UR5, UR7, UR5, 0x18 ;  /* 0x0000000507057291 */ /* 0x000fc6000f8ec0ff */
[C---:B0-----:R-:W-:Y:S02]  /*0320*/  IMAD.WIDE R12, R17.reuse, 0x4, R10 ;  /* 0x00000004110c7825 */ /* 0x041fe400078e020a */
[----:B------:R-:W5:Y:S04]  /*0330*/  LDG.E R10, desc[UR8][R10.64] ;  /* 0x000000080a0a7981 */ /* 0x000f68000c1e1900 */
[----:B------:R0:W5:Y:S04]  /*0340*/  LDG.E R9, desc[UR8][R14.64] ;  /* 0x000000080e097981 */ /* 0x000168000c1e1900 */
[----:B------:R1:W5:Y:S01]  /*0350*/  LDG.E R11, desc[UR8][R12.64] ;  /* 0x000000080c0b7981 */ /* 0x000362000c1e1900 */
[----:B0-----:R-:W-:-:S05]  /*0360*/  IMAD.WIDE R14, R17, 0x4, R12 ;  /* 0x00000004110e7825 */ /* 0x001fca00078e020c */
[----:B------:R0:W5:Y:S01]  /*0370*/  LDG.E R12, desc[UR8][R14.64] ;  /* 0x000000080e0c7981 */ /* 0x000162000c1e1900 */
[----:B-1----:R-:W-:Y:S01]  /*0380*/  LEA R13, R0, UR5, 0x2 ;  /* 0x00000005000d7c11 */ /* 0x002fe2000f8e10ff */
[----:B0-----:R-:W-:-:S04]  /*0390*/  IMAD.WIDE R14, R17, 0x4, R14 ;  /* 0x00000004110e7825 */ /* 0x001fc800078e020e */
[----:B--2---:R0:W-:Y:S04]  /*03a0*/  STS [R13], R18 ;  /* 0x000000120d007388 */ /* 0x0041e80000000800 */
[----:B0-----:R0:W2:Y:S04]  /*03b0*/  LDG.E R18, desc[UR8][R14.64] ;  /* 0x000000080e127981 */ /* 0x0010a8000c1e1900 */
[----:B---3--:R1:W-:Y:S01]  /*03c0*/  STS [R13+0x84], R19 ;  /* 0x000084130d007388 */ /* 0x0083e20000000800 */
[----:B0-----:R-:W-:-:S05]  /*03d0*/  IMAD.WIDE R14, R17, 0x4, R14 ;  /* 0x00000004110e7825 */ /* 0x001fca00078e020e */
[----:B-1----:R0:W3:Y:S04]  /*03e0*/  LDG.E R19, desc[UR8][R14.64] ;  /* 0x000000080e137981 */ /* 0x0020e8000c1e1900 */
[----:B----4-:R1:W-:Y:S01]  /*03f0*/  STS [R13+0x108], R20 ;  /* 0x000108140d007388 */ /* 0x0103e20000000800 */
[----:B0-----:R-:W-:-:S05]  /*0400*/  IMAD.WIDE R14, R17, 0x4, R14 ;  /* 0x00000004110e7825 */ /* 0x001fca00078e020e */
[----:B-1----:R0:W4:Y:S04]  /*0410*/  LDG.E R20, desc[UR8][R14.64] ;  /* 0x000000080e147981 */ /* 0x002128000c1e1900 */
[----:B-----5:R1:W-:Y:S01]  /*0420*/  STS [R13+0x18c], R21 ;  /* 0x00018c150d007388 */ /* 0x0203e20000000800 */
[----:B0-----:R-:W-:-:S05]  /*0430*/  IMAD.WIDE R14, R17, 0x4, R14 ;  /* 0x00000004110e7825 */ /* 0x001fca00078e020e */
[----:B-1----:R0:W5:Y:S04]  /*0440*/  LDG.E R21, desc[UR8][R14.64] ;  /* 0x000000080e157981 */ /* 0x002168000c1e1900 */
[----:B------:R1:W-:Y:S01]  /*0450*/  STS [R13+0x210], R22 ;  /* 0x000210160d007388 */ /* 0x0003e20000000800 */
        /* <DEDUP_REMOVED lines=16> */
[----:B------:R0:W5:Y:S01]  /*0560*/  LDG.E R27, desc[UR8][R14.64] ;  /* 0x000000080e1b7981 */ /* 0x000162000c1e1900 */
[----:B-1----:R-:W-:-:S05]  /*0570*/  IMAD.WIDE R16, R17, 0x4, R14 ;  /* 0x0000000411107825 */ /* 0x002fca00078e020e */
[----:B------:R1:W5:Y:S01]  /*0580*/  LDG.E R28, desc[UR8][R16.64] ;  /* 0x00000008101c7981 */ /* 0x000362000c1e1900 */
[----:B0-----:R-:W0:Y:S08]  /*0590*/  LDC.64 R14, c[0x0][0x388] ;  /* 0x0000e200ff0e7b82 */ /* 0x001e300000000a00 */
[----:B-1----:R-:W1:Y:S01]  /*05a0*/  LDC R16, c[0x0][0x390] ;  /* 0x0000e400ff107b82 */ /* 0x002e620000000800 */
[----:B------:R-:W-:Y:S04]  /*05b0*/  STS [R13+0x528], R2 ;  /* 0x000528020d007388 */ /* 0x000fe80000000800 */
[----:B------:R-:W-:Y:S04]  /*05c0*/  STS [R13+0x5ac], R3 ;  /* 0x0005ac030d007388 */ /* 0x000fe80000000800 */
[----:B------:R-:W-:Y:S04]  /*05d0*/  STS [R13+0x630], R4 ;  /* 0x000630040d007388 */ /* 0x000fe80000000800 */
[----:B------:R0:W-:Y:S04]  /*05e0*/  STS [R13+0x6b4], R5 ;  /* 0x0006b4050d007388 */ /* 0x0001e80000000800 */
[----:B------:R-:W-:Y:S04]  /*05f0*/  STS [R13+0x738], R6 ;  /* 0x000738060d007388 */ /* 0x000fe80000000800 */
[----:B------:R-:W-:Y:S04]  /*0600*/  STS [R13+0x7bc], R7 ;  /* 0x0007bc070d007388 */ /* 0x000fe80000000800 */
[----:B------:R-:W-:Y:S04]  /*0610*/  STS [R13+0x840], R8 ;  /* 0x000840080d007388 */ /* 0x000fe80000000800 */
[----:B------:R-:W-:Y:S04]  /*0620*/  STS [R13+0x8c4], R9 ;  /* 0x0008c4090d007388 */ /* 0x000fe80000000800 */
[----:B------:R-:W-:Y:S04]  /*0630*/  STS [R13+0x948], R10 ;  /* 0x0009480a0d007388 */ /* 0x000fe80000000800 */
[----:B------:R0:W-:Y:S04]  /*0640*/  STS [R13+0x9cc], R11 ;  /* 0x0009cc0b0d007388 */ /* 0x0001e80000000800 */
[----:B------:R-:W-:Y:S01]  /*0650*/  STS [R13+0xa50], R12 ;  /* 0x000a500c0d007388 */ /* 0x000fe20000000800 */
[----:B------:R-:W-:-:S05]  /*0660*/  IADD3 R17, PT, PT, R0, UR6, RZ ;  /* 0x0000000600117c10 */ /* 0x000fca000fffe0ff */
[----:B-1----:R-:W-:-:S04]  /*0670*/  IMAD R17, R16, UR4, R17 ;  /* 0x0000000410117c24 */ /* 0x002fc8000f8e0211 */
[----:B0-----:R-:W-:Y:S01]  /*0680*/  IMAD.WIDE R14, R17, 0x4, R14 ;  /* 0x00000004110e7825 */ /* 0x001fe200078e020e */
[----:B------:R-:W-:-:S03]  /*0690*/  LEA R17, R0, R13, 0x7 ;  /* 0x0000000d00117211 */ /* 0x000fc600078e38ff */
[----:B------:R-:W-:-:S04]  /*06a0*/  IMAD.WIDE R4, R16, 0x4, R14 ;  /* 0x0000000410047825 */ /* 0x000fc800078e020e */
[----:B------:R-:W-:-:S04]  /*06b0*/  IMAD.WIDE R10, R16, 0x4, R4 ;  /* 0x00000004100a7825 */ /* 0x000fc800078e0204 */
[----:B------:R-:W-:-:S04]  /*06c0*/  IMAD.WIDE R2, R16, 0x4, R10 ;  /* 0x0000000410027825 */ /* 0x000fc800078e020a */
[C---:B------:R-:W-:Y:S01]  /*06d0*/  IMAD.WIDE R8, R16.reuse, 0x4, R2 ;  /* 0x0000000410087825 */ /* 0x040fe200078e0202 */
[----:B--2---:R-:W-:Y:S04]  /*06e0*/  STS [R13+0xad4], R18 ;  /* 0x000ad4120d007388 */ /* 0x004fe80000000800 */
[----:B---3--:R-:W-:Y:S04]  /*06f0*/  STS [R13+0xb58], R19 ;  /* 0x000b58130d007388 */ /* 0x008fe80000000800 */
[----:B----4-:R-:W-:Y:S04]  /*0700*/  STS [R13+0xbdc], R20 ;  /* 0x000bdc140d007388 */ /* 0x010fe80000000800 */
[----:B-----5:R-:W-:Y:S04]  /*0710*/  STS [R13+0xc60], R21 ;  /* 0x000c60150d007388 */ /* 0x020fe80000000800 */
[----:B------:R-:W-:Y:S04]  /*0720*/  STS [R13+0xce4], R22 ;  /* 0x000ce4160d007388 */ /* 0x000fe80000000800 */
[----:B------:R-:W-:Y:S04]  /*0730*/  STS [R13+0xd68], R23 ;  /* 0x000d68170d007388 */ /* 0x000fe80000000800 */
[----:B------:R-:W-:Y:S04]  /*0740*/  STS [R13+0xdec], R24 ;  /* 0x000dec180d007388 */ /* 0x000fe80000000800 */
[----:B------:R-:W-:Y:S04]  /*0750*/  STS [R13+0xe70], R25 ;  /* 0x000e70190d007388 */ /* 0x000fe80000000800 */
[----:B------:R-:W-:Y:S04]  /*0760*/  STS [R13+0xef4], R26 ;  /* 0x000ef41a0d007388 */ /* 0x000fe80000000800 */
[----:B------:R-:W-:Y:S04]  /*0770*/  STS [R13+0xf78], R27 ;  /* 0x000f781b0d007388 */ /* 0x000fe80000000800 */
[----:B------:R0:W-:Y:S01]  /*0780*/  STS [R13+0xffc], R28 ;  /* 0x000ffc1c0d007388 */ /* 0x0001e20000000800 */
[----:B------:R-:W-:Y:S06]  /*0790*/  BAR.SYNC.DEFER_BLOCKING 0x0 ;  /* 0x0000000000007b1d */ /* 0x000fec0000010000 */
[----:B------:R-:W1:Y:S04]  /*07a0*/  LDS R7, [R17] ;  /* 0x0000000011077984 */ /* 0x000e680000000800 */
[----:B------:R-:W2:Y:S04]  /*07b0*/  LDS R24, [R17+0x4] ;  /* 0x0000040011187984 */ /* 0x000ea80000000800 */
[----:B------:R-:W3:Y:S04]  /*07c0*/  LDS R29, [R17+0x8] ;  /* 0x00000800111d7984 */ /* 0x000ee80000000800 */
[----:B------:R-:W4:Y:S01]  /*07d0*/  LDS R0, [R17+0xc] ;  /* 0x00000c0011007984 */ /* 0x000f220000000800 */
[----:B0-----:R-:W-:-:S03]  /*07e0*/  IMAD.WIDE R12, R16, 0x4, R8 ;  /* 0x00000004100c7825 */ /* 0x001fc600078e0208 */
[----:B------:R-:W0:Y:S01]  /*07f0*/  LDS R27, [R17+0x10] ;  /* 0x00001000111b7984 */ /* 0x000e220000000800 */
[----:B------:R-:W-:-:S03]  /*0800*/  IMAD.WIDE R20, R16, 0x4, R12 ;  /* 0x0000000410147825 */ /* 0x000fc600078e020c */
[----:B------:R-:W5:Y:S04]  /*0810*/  LDS R26, [R17+0x14] ;  /* 0x00001400111a7984 */ /* 0x000f680000000800 */
[----:B------:R-:W5:Y:S01]  /*0820*/  LDS R23, [R17+0x18] ;  /* 0x0000180011177984 */ /* 0x000f620000000800 */
[----:B------:R-:W-:-:S03]  /*0830*/  IMAD.WIDE R18, R16, 0x4, R20 ;  /* 0x0000000410127825 */ /* 0x000fc600078e0214 */
[----:B------:R-:W5:Y:S04]  /*0840*/  LDS R22, [R17+0x1c] ;  /* 0x00001c0011167984 */ /* 0x000f680000000800 */
[----:B------:R-:W5:Y:S04]  /*0850*/  LDS R25, [R17+0x20] ;  /* 0x0000200011197984 */ /* 0x000f680000000800 */
[----:B-1----:R1:W-:Y:S04]  /*0860*/  STG.E desc[UR8][R14.64], R7 ;  /* 0x000000070e007986 */ /* 0x0023e8000c101908 */
[----:B--2---:R2:W-:Y:S04]  /*0870*/  STG.E desc[UR8][R4.64], R24 ;  /* 0x0000001804007986 */ /* 0x0045e8000c101908 */
[----:B------:R-:W5:Y:S01]  /*0880*/  LDS R15, [R17+0x24] ;  /* 0x00002400110f7984 */ /* 0x000f620000000800 */
[----:B-1----:R-:W-:-:S03]  /*0890*/  IMAD.WIDE R6, R16, 0x4, R18 ;  /* 0x0000000410067825 */ /* 0x002fc600078e0212 */
[----:B------:R-:W1:Y:S04]  /*08a0*/  LDS R24, [R17+0x28] ;  /* 0x0000280011187984 */ /* 0x000e680000000800 */
[----:B------:R-:W-:Y:S01]  /*08b0*/  LDS R14, [R17+0x30] ;  /* 0x00003000110e7984 */ /* 0x000fe20000000800 */
[----:B--2---:R-:W-:-:S03]  /*08c0*/  IMAD.WIDE R4, R16, 0x4, R6 ;  /* 0x0000000410047825 */ /* 0x004fc600078e0206 */
[----:B---3--:R2:W-:Y:S04]  /*08d0*/  STG.E desc[UR8][R10.64], R29 ;  /* 0x0000001d0a007986 */ /* 0x0085e8000c101908 */
[----:B----4-:R3:W-:Y:S04]  /*08e0*/  STG.E desc[UR8][R2.64], R0 ;  /* 0x0000000002007986 */ /* 0x0107e8000c101908 */
[----:B------:R-:W4:Y:S01]  /*08f0*/  LDS R0, [R17+0x2c] ;  /* 0x00002c0011007984 */ /* 0x000f220000000800 */
[----:B--2---:R-:W-:-:S03]  /*0900*/  IMAD.WIDE R10, R16, 0x4, R4 ;  /* 0x00000004100a7825 */ /* 0x004fc600078e0204 */
[----:B0-----:R0:W-:Y:S01]  /*0910*/  STG.E desc[UR8][R8.64], R27 ;  /* 0x0000001b08007986 */ /* 0x0011e2000c101908 */
[----:B---3--:R-:W-:-:S03]  /*0920*/  IMAD.WIDE R2, R16, 0x4, R10 ;  /* 0x0000000410027825 */ /* 0x008fc600078e020a */
[----:B-----5:R2:W-:Y:S04]  /*0930*/  STG.E desc[UR8][R12.64], R26 ;  /* 0x0000001a0c007986 */ /* 0x0205e8000c101908 */
[----:B------:R-:W-:Y:S01]  /*0940*/  LDS R27, [R17+0x44] ;  /* 0x00004400111b7984 */ /* 0x000fe20000000800 */
[----:B0-----:R-:W-:-:S03]  /*0950*/  IMAD.WIDE R8, R16, 0x4, R2 ;  /* 0x0000000410087825 */ /* 0x001fc600078e0202 */
[----:B------:R-:W-:Y:S01]  /*0960*/  LDS R26, [R17+0x54] ;  /* 0x00005400111a7984 */ /* 0x000fe20000000800 */
[----:B--2---:R-:W-:-:S03]  /*0970*/  IMAD.WIDE R12, R16, 0x4, R8 ;  /* 0x00000004100c7825 */ /* 0x004fc600078e0208 */
[----:B------:R0:W-:Y:S04]  /*0980*/  STG.E desc[UR8][R20.64], R23 ;  /* 0x0000001714007986 */ /* 0x0001e8000c101908 */
[----:B------:R-:W2:Y:S01]  /*0990*/  LDS R23, [R17+0x34] ;  /* 0x0000340011177984 */ /* 0x000ea20000000800 */
[----:B0-----:R-:W-:-:S03]  /*09a0*/  IMAD.WIDE R20, R16, 0x4, R12 ;  /* 0x0000000410147825 */ /* 0x001fc600078e020c */
[----:B------:R0:W-:Y:S04]  /*09b0*/  STG.E desc[UR8][R18.64], R22 ;  /* 0x0000001612007986 */ /* 0x0001e8000c101908 */
[----:B------:R-:W3:Y:S04]  /*09c0*/  LDS R22, [R17+0x38] ;  /* 0x0000380011167984 */ /* 0x000ee80000000800 */
[----:B------:R5:W-:Y:S01]  /*09d0*/  STG.E desc[UR8][R6.64], R25 ;  /* 0x0000001906007986 */ /* 0x000be2000c101908 */
[----:B0-----:R-:W-:-:S03]  /*09e0*/  IMAD.WIDE R18, R16, 0x4, R20 ;  /* 0x0000000410127825 */ /* 0x001fc600078e0214 */
[----:B------:R-:W0:Y:S04]  /*09f0*/  LDS R25, [R17+0x3c] ;  /* 0x00003c0011197984 */ /* 0x000e280000000800 */
[----:B------:R-:W-:Y:S01]  /*0a00*/  STG.E desc[UR8][R4.64], R15 ;  /* 0x0000000f04007986 */ /* 0x000fe2000c101908 */
[----:B-----5:R-:W-:-:S03]  /*0a10*/  IMAD.WIDE R6, R16, 0x4, R18 ;  /* 0x0000000410067825 */ /* 0x020fc600078e0212 */
[----:B-1----:R1:W-:Y:S04]  /*0a20*/  STG.E desc[UR8][R10.64], R24 ;  /* 0x000000180a007986 */ /* 0x0023e8000c101908 */
[----:B------:R-:W5:Y:S04]  /*0a30*/  LDS R24, [R17+0x40] ;  /* 0x0000400011187984 */ /* 0x000f680000000800 */
[----:B----4-:R4:W-:Y:S01]  /*0a40*/  STG.E desc[UR8][R2.64], R0 ;  /* 0x0000000002007986 */ /* 0x0109e2000c101908 */
[----:B-1----:R-:W-:-:S03]  /*0a50*/  IMAD.WIDE R10, R16, 0x4, R6 ;  /* 0x00000004100a7825 */ /* 0x002fc600078e0206 */
[----:B------:R-:W1:Y:S04]  /*0a60*/  LDS R0, [R17+0x48] ;  /* 0x0000480011007984 */ /* 0x000e680000000800 */
[----:B------:R-:W1:Y:S01]  /*0a70*/  LDS R15, [R17+0x4c] ;  /* 0x00004c00110f7984 */ /* 0x000e620000000800 */
[----:B----4-:R-:W-:-:S03]  /*0a80*/  IMAD.WIDE R2, R16, 0x4, R10 ;  /* 0x0000000410027825 */ /* 0x010fc600078e020a */
[----:B------:R4:W-:Y:S04]  /*0a90*/  STG.E desc[UR8][R8.64], R14 ;  /* 0x0000000e08007986 */ /* 0x0009e8000c101908 */
[----:B------:R-:W1:Y:S01]  /*0aa0*/  LDS R14, [R17+0x50] ;  /* 0x00005000110e7984 */ /* 0x000e620000000800 */
[----:B------:R-:W-:-:S04]  /*0ab0*/  IMAD.WIDE R4, R16, 0x4, R2 ;  /* 0x0000000410047825 */ /* 0x000fc800078e0202 */
[C---:B----4-:R-:W-:Y:S01]  /*0ac0*/  IMAD.WIDE R8, R16.reuse, 0x4, R4 ;  /* 0x0000000410087825 */ /* 0x050fe200078e0204 */
[----:B--2---:R2:W-:Y:S04]  /*0ad0*/  STG.E desc[UR8][R12.64], R23 ;  /* 0x000000170c007986 */ /* 0x0045e8000c101908 */
[----:B---3--:R3:W-:Y:S01]  /*0ae0*/  STG.E desc[UR8][R20.64], R22 ;  /* 0x0000001614007986 */ /* 0x0087e2000c101908 */
[----:B--2---:R-:W-:-:S03]  /*0af0*/  IMAD.WIDE R12, R16, 0x4, R8 ;  /* 0x00000004100c7825 */ /* 0x004fc600078e0208 */
[----:B0-----:R-:W-:Y:S04]  /*0b00*/  STG.E desc[UR8][R18.64], R25 ;  /* 0x0000001912007986 */ /* 0x001fe8000c101908 */
[----:B------:R-:W0:Y:S01]  /*0b10*/  LDS R25, [R17+0x58] ;  /* 0x0000580011197984 */ /* 0x000e220000000800 */
[----:B---3--:R-:W-:-:S03]  /*0b20*/  IMAD.WIDE R22, R16, 0x4, R12 ;  /* 0x0000000410167825 */ /* 0x008fc600078e020c */
[----:B-----5:R-:W-:Y:S01]  /*0b30*/  STG.E desc[UR8][R6.64], R24 ;  /* 0x0000001806007986 */ /* 0x020fe2000c101908 */
[----:B------:R-:W-:-:S03]  /*0b40*/  IMAD.WIDE R20, R16, 0x4, R22 ;  /* 0x0000000410147825 */ /* 0x000fc600078e0216 */
[----:B------:R-:W2:Y:S04]  /*0b50*/  LDS R24, [R17+0x5c] ;  /* 0x00005c0011187984 */ /* 0x000ea80000000800 */
[----:B------:R3:W-:Y:S04]  /*0b60*/  STG.E desc[UR8][R10.64], R27 ;  /* 0x0000001b0a007986 */ /* 0x0007e8000c101908 */
[----:B-1----:R-:W-:Y:S04]  /*0b70*/  STG.E desc[UR8][R2.64], R0 ;  /* 0x0000000002007986 */ /* 0x002fe8000c101908 */
[----:B------:R-:W1:Y:S01]  /*0b80*/  LDS R0, [R17+0x60] ;  /* 0x0000600011007984 */ /* 0x000e620000000800 */
[----:B---3--:R-:W-:-:S03]  /*0b90*/  IMAD.WIDE R10, R16, 0x4, R20 ;  /* 0x00000004100a7825 */ /* 0x008fc600078e0214 */
[----:B------:R-:W3:Y:S04]  /*0ba0*/  LDS R2, [R17+0x64] ;  /* 0x0000640011027984 */ /* 0x000ee80000000800 */
[----:B------:R-:W-:Y:S04]  /*0bb0*/  STG.E desc[UR8][R4.64], R15 ;  /* 0x0000000f04007986 */ /* 0x000fe8000c101908 */
[----:B------:R-:W4:Y:S01]  /*0bc0*/  LDS R3, [R17+0x68] ;  /* 0x0000680011037984 */ /* 0x000f220000000800 */
[----:B------:R-:W-:-:S03]  /*0bd0*/  IMAD.WIDE R18, R16, 0x4, R10 ;  /* 0x0000000410127825 */ /* 0x000fc600078e020a */
[----:B------:R-:W5:Y:S04]  /*0be0*/  LDS R4, [R17+0x6c] ;  /* 0x00006c0011047984 */ /* 0x000f680000000800 */
[----:B------:R-:W5:Y:S04]  /*0bf0*/  LDS R5, [R17+0x70] ;  /* 0x0000700011057984 */ /* 0x000f680000000800 */
[----:B------:R-:W5:Y:S04]  /*0c00*/  LDS R6, [R17+0x74] ;  /* 0x0000740011067984 */ /* 0x000f680000000800 */
[----:B------:R-:W5:Y:S04]  /*0c10*/  LDS R7, [R17+0x78] ;  /* 0x0000780011077984 */ /* 0x000f680000000800 */
[----:B------:R-:W5:Y:S04]  /*0c20*/  LDS R17, [R17+0x7c] ;  /* 0x00007c0011117984 */ /* 0x000f680000000800 */
[----:B------:R0:W-:Y:S02]  /*0c30*/  STG.E desc[UR8][R8.64], R14 ;  /* 0x0000000e08007986 */ /* 0x0001e4000c101908 */
[----:B0-----:R-:W-:-:S02]  /*0c40*/  IMAD.WIDE R14, R16, 0x4, R18 ;  /* 0x00000004100e7825 */ /* 0x001fc400078e0212 */
[----:B------:R0:W-:Y:S02]  /*0c50*/  STG.E desc[UR8][R12.64], R26 ;  /* 0x0000001a0c007986 */ /* 0x0001e4000c101908 */
[C---:B------:R-:W-:Y:S02]  /*0c60*/  IMAD.WIDE R8, R16.reuse, 0x4, R14 ;  /* 0x0000000410087825 */ /* 0x040fe400078e020e */
[----:B------:R1:W-:Y:S02]  /*0c70*/  STG.E desc[UR8][R22.64], R25 ;  /* 0x0000001916007986 */ /* 0x0003e4000c101908 */
[C---:B0-----:R-:W-:Y:S02]  /*0c80*/  IMAD.WIDE R12, R16.reuse, 0x4, R8 ;  /* 0x00000004100c7825 */ /* 0x041fe400078e0208 */
[----:B--2---:R0:W-:Y:S02]  /*0c90*/  STG.E desc[UR8][R20.64], R24 ;  /* 0x0000001814007986 */ /* 0x0041e4000c101908 */
[----:B-1----:R-:W-:-:S02]  /*0ca0*/  IMAD.WIDE R22, R16, 0x4, R12 ;  /* 0x0000000410167825 */ /* 0x002fc400078e020c */
[----:B------:R-:W-:Y:S02]  /*0cb0*/  STG.E desc[UR8][R10.64], R0 ;  /* 0x000000000a007986 */ /* 0x000fe4000c101908 */
[C---:B0-----:R-:W-:Y:S02]  /*0cc0*/  IMAD.WIDE R20, R16.reuse, 0x4, R22 ;  /* 0x0000000410147825 */ /* 0x041fe400078e0216 */
[----:B---3--:R-:W-:Y:S04]  /*0cd0*/  STG.E desc[UR8][R18.64], R2 ;  /* 0x0000000212007986 */ /* 0x008fe8000c101908 */
[----:B----4-:R-:W-:Y:S01]  /*0ce0*/  STG.E desc[UR8][R14.64], R3 ;  /* 0x000000030e007986 */ /* 0x010fe2000c101908 */
[----:B------:R-:W-:-:S03]  /*0cf0*/  IMAD.WIDE R28, R16, 0x4, R20 ;  /* 0x00000004101c7825 */ /* 0x000fc600078e0214 */
[----:B-----5:R-:W-:Y:S04]  /*0d00*/  STG.E desc[UR8][R8.64], R4 ;  /* 0x0000000408007986 */ /* 0x020fe8000c101908 */
[----:B------:R-:W-:Y:S04]  /*0d10*/  STG.E desc[UR8][R12.64], R5 ;  /* 0x000000050c007986 */ /* 0x000fe8000c101908 */
[----:B------:R-:W-:Y:S04]  /*0d20*/  STG.E desc[UR8][R22.64], R6 ;  /* 0x0000000616007986 */ /* 0x000fe8000c101908 */
[----:B------:R-:W-:Y:S04]  /*0d30*/  STG.E desc[UR8][R20.64], R7 ;  /* 0x0000000714007986 */ /* 0x000fe8000c101908 */
[----:B------:R-:W-:Y:S01]  /*0d40*/  STG.E desc[UR8][R28.64], R17 ;  /* 0x000000111c007986 */ /* 0x000fe2000c101908 */
[----:B------:R-:W-:Y:S05]  /*0d50*/  EXIT ;  /* 0x000000000000794d */ /* 0x000fea0003800000 */
.L_x_0:
[----:B------:R-:W-:-:S00]  /*0d60*/  BRA `(.L_x_0) ;  /* 0xfffffffc00fc7947 */ /* 0x000fc0000383ffff */
[----:B------:R-:W-:-:S00]  /*0d70*/  NOP ;  /* 0x0000000000007918 */ /* 0x000fc00000000000 */
        /* <DEDUP_REMOVED lines=8> */
.L_x_9:


//--------------------- .text._Z31CudaTransposeSharedIntermediateILi32ELi0EEvPfS0_ii --------------------------
	.section	.text._Z31CudaTransposeSharedIntermediateILi32ELi0EEvPfS0_ii,"ax",@progbits
	.align	128
        .global         _Z31CudaTransposeSharedIntermediateILi32ELi0EEvPfS0_ii
        .type           _Z31CudaTransposeSharedIntermediateILi32ELi0EEvPfS0_ii,@function
        .size           _Z31CudaTransposeSharedIntermediateILi32ELi0EEvPfS0_ii,(.L_x_10 - _Z31CudaTransposeSharedIntermediateILi32ELi0EEvPfS0_ii)
        .other          _Z31CudaTransposeSharedIntermediateILi32ELi0EEvPfS0_ii,@"STO_CUDA_ENTRY STV_DEFAULT"
_Z31CudaTransposeSharedIntermediateILi32ELi0EEvPfS0_ii:
.text._Z31CudaTransposeSharedIntermediateILi32ELi0EEvPfS0_ii:
        /* <DEDUP_REMOVED lines=104> */
[----:B0-----:R-:W-:-:S04]  /*0680*/  IMAD.WIDE R14, R17, 0x4, R14 ;  /* 0x00000004110e7825 */ /* 0x001fc800078e020e */
[----:B------:R-:W-:Y:S02]  /*0690*/  IMAD R17, R0, 0x7c, R13 ;  /* 0x0000007c00117824 */ /* 0x000fe400078e020d */
        /* <DEDUP_REMOVED lines=108> */
.L_x_1:
        /* <DEDUP_REMOVED lines=10> */
.L_x_10:


//--------------------- .text._Z18CudaTransposeNaivePfS_iiii --------------------------
	.section	.text._Z18CudaTransposeNaivePfS_iiii,"ax",@progbits
	.align	128
        .global         _Z18CudaTransposeNaivePfS_iiii
        .type           _Z18CudaTransposeNaivePfS_iiii,@function
        .size           _Z18CudaTransposeNaivePfS_iiii,(.L_x_11 - _Z18CudaTransposeNaivePfS_iiii)
        .other          _Z18CudaTransposeNaivePfS_iiii,@"STO_CUDA_ENTRY STV_DEFAULT"
_Z18CudaTransposeNaivePfS_iiii:
.text._Z18CudaTransposeNaivePfS_iiii:
[----:B------:R-:W-:Y:S08]  /*0000*/  LDC R1, c[0x0][0x37c] ;  /* 0x0000df00ff017b82 */ /* 0x000ff00000000800 */
[----:B------:R-:W0:Y:S02]  /*0010*/  LDC.64 R2, c[0x0][0x398] ;  /* 0x0000e600ff027b82 */ /* 0x000e240000000a00 */
[----:B0-----:R-:W-:-:S13]  /*0020*/  ISETP.GE.AND P0, PT, R2, 0x1, PT ;  /* 0x000000010200780c */ /* 0x001fda0003f06270 */
[----:B------:R-:W-:Y:S05]  /*0030*/  @!P0 EXIT ;  /* 0x000000000000894d */ /* 0x000fea0003800000 */
[----:B------:R-:W0:Y:S01]  /*0040*/  S2R R10, SR_TID.X ;  /* 0x00000000000a7919 */ /* 0x000e220000002100 */
[----:B------:R-:W1:Y:S01]  /*0050*/  S2UR UR4, SR_CTAID.Y ;  /* 0x00000000000479c3 */ /* 0x000e620000002600 */
[C---:B------:R-:W-:Y:S01]  /*0060*/  ISETP.GE.U32.AND P1, PT, R2.reuse, 0x10, PT ;  /* 0x000000100200780c */ /* 0x040fe20003f26070 */
[----:B------:R-:W2:Y:S01]  /*0070*/  LDCU.64 UR8, c[0x0][0x358] ;  /* 0x00006b00ff0877ac */ /* 0x000ea20008000a00 */
[----:B------:R-:W-:Y:S01]  /*0080*/  LOP3.LUT R22, R2, 0xf, RZ, 0xc0, !PT ;  /* 0x0000000f02167812 */ /* 0x000fe200078ec0ff */
[----:B------:R-:W-:-:S03]  /*0090*/  HFMA2 R0, -RZ, RZ, 0, 0 ;  /* 0x00000000ff007431 */ /* 0x000fc600000001ff */
[----:B------:R-:W-:Y:S01]  /*00a0*/  ISETP.NE.AND P0, PT, R22, RZ, PT ;  /* 0x000000ff1600720c */ /* 0x000fe20003f05270 */
[----:B------:R-:W0:Y:S01]  /*00b0*/  S2UR UR6, SR_CTAID.X ;  /* 0x00000000000679c3 */ /* 0x000e220000002500 */
[----:B-1----:R-:W-:Y:S02]  /*00c0*/  IMAD R5, R2, UR4, RZ ;  /* 0x0000000402057c24 */ /* 0x002fe4000f8e02ff */
[----:B0-----:R-:W-:-:S03]  /*00d0*/  IMAD R4, R3, UR6, R10 ;  /* 0x0000000603047c24 */ /* 0x001fc6000f8e020a */
[----:B--2---:R-:W-:Y:S06]  /*00e0*/  @!P1 BRA `(.L_x_2) ;  /* 0x0000000400089947 */ /* 0x004fec0003800000 */
[----:B------:R-:W0:Y:S01]  /*00f0*/  LDC.64 R6, c[0x0][0x390] ;  /* 0x0000e400ff067b82 */ /* 0x000e220000000a00 */
[----:B------:R-:W1:Y:S01]  /*0100*/  LDCU.64 UR4, c[0x0][0x388] ;  /* 0x00007100ff0477ac */ /* 0x000e620008000a00 */
[----:B------:R-:W-:-:S04]  /*0110*/  LOP3.LUT R0, R2, 0x7ffffff0, RZ, 0xc0, !PT ;  /* 0x7ffffff002007812 */ /* 0x000fc800078ec0ff */
[----:B------:R-:W-:Y:S01]  /*0120*/  IADD3 R11, PT, PT, -R0, RZ, RZ ;  /* 0x000000ff000b7210 */ /* 0x000fe20007ffe1ff */
[----:B-1----:R-:W-:-:S04]  /*0130*/  UIADD3 UR4, UP0, UPT, UR4, 0x20, URZ ;  /* 0x0000002004047890 */ /* 0x002fc8000ff1e0ff */
[----:B------:R-:W-:Y:S01]  /*0140*/  UIADD3.X UR5, UPT, UPT, URZ, UR5, URZ, UP0, !UPT ;  /* 0x00000005ff057290 */ /* 0x000fe200087fe4ff */
[----:B0-----:R-:W-:Y:S02]  /*0150*/  IMAD R10, R5, R7, R10 ;  /* 0x00000007050a7224 */ /* 0x001fe400078e020a */
[----:B------:R-:W-:Y:S02]  /*0160*/  IMAD R6, R4, R6, R5 ;  /* 0x0000000604067224 */ /* 0x000fe400078e0205 */
[----:B------:R-:W-:-:S07]  /*0170*/  IMAD R10, R3, UR6, R10 ;  /* 0x00000006030a7c24 */ /* 0x000fce000f8e020a */
.L_x_3:
[----:B0-----:R-:W0:Y:S02]  /*0180*/  LDC.64 R12, c[0x0][0x380] ;  /* 0x0000e000ff0c7b82 */ /* 0x001e240000000a00 */
[----:B0-----:R-:W-:-:S05]  /*0190*/  IMAD.WIDE R12, R10, 0x4, R12 ;  /* 0x000000040a0c7825 */ /* 0x001fca00078e020c */
[----:B------:R-:W2:Y:S01]  /*01a0*/  LDG.E R3, desc[UR8][R12.64] ;  /* 0x000000080c037981 */ /* 0x000ea2000c1e1900 */
[----:B------:R-:W-:Y:S01]  /*01b0*/  MOV R8, UR4 ;  /* 0x0000000400087c02 */ /* 0x000fe20008000f00 */
[----:B------:R-:W-:Y:S01]  /*01c0*/  IMAD.WIDE R14, R7, 0x4, R12 ;  /* 0x00000004070e7825 */ /* 0x000fe200078e020c */
[----:B------:R-:W-:-:S03]  /*01d0*/  MOV R9, UR5 ;  /* 0x0000000500097c02 */ /* 0x000fc60008000f00 */
[----:B------:R-:W-:-:S05]  /*01e0*/  IMAD.WIDE R8, R6, 0x4, R8 ;  /* 0x0000000406087825 */ /* 0x000fca00078e0208 */
[----:B--2---:R0:W-:Y:S04]  /*01f0*/  STG.E desc[UR8][R8.64+-0x20], R3 ;  /* 0xffffe00308007986 */ /* 0x0041e8000c101908 */
[----:B------:R-:W2:Y:S01]  /*0200*/  LDG.E R23, desc[UR8][R14.64] ;  /* 0x000000080e177981 */ /* 0x000ea2000c1e1900 */
[----:B------:R-:W-:-:S03]  /*0210*/  IMAD.WIDE R16, R7, 0x4, R14 ;  /* 0x0000000407107825 */ /* 0x000fc600078e020e */
[----:B--2---:R1:W-:Y:S04]  /*0220*/  STG.E desc[UR8][R8.64+-0x1c], R23 ;  /* 0xffffe41708007986 */ /* 0x0043e8000c101908 */
[----:B------:R-:W2:Y:S01]  /*0230*/  LDG.E R25, desc[UR8][R16.64] ;  /* 0x0000000810197981 */ /* 0x000ea2000c1e1900 */
[----:B------:R-:W-:-:S03]  /*0240*/  IMAD.WIDE R18, R7, 0x4, R16 ;  /* 0x0000000407127825 */ /* 0x000fc600078e0210 */
[----:B--2---:R2:W-:Y:S04]  /*0250*/  STG.E desc[UR8][R8.64+-0x18], R25 ;  /* 0xffffe81908007986 */ /* 0x0045e8000c101908 */
[----:B------:R-:W3:Y:S01]  /*0260*/  LDG.E R27, desc[UR8][R18.64] ;  /* 0x00000008121b7981 */ /* 0x000ee2000c1e1900 */
[----:B------:R-:W-:-:S03]  /*0270*/  IMAD.WIDE R12, R7, 0x4, R18 ;  /* 0x00000004070c7825 */ /* 0x000fc600078e0212 */
[----:B---3--:R3:W-:Y:S04]  /*0280*/  STG.E desc[UR8][R8.64+-0x14], R27 ;  /* 0xffffec1b08007986 */ /* 0x0087e8000c101908 */
[----:B------:R-:W4:Y:S01]  /*0290*/  LDG.E R29, desc[UR8][R12.64] ;  /* 0x000000080c1d7981 */ /* 0x000f22000c1e1900 */
[----:B------:R-:W-:-:S03]  /*02a0*/  IMAD.WIDE R20, R7, 0x4, R12 ;  /* 0x0000000407147825 */ /* 0x000fc600078e020c */
[----:B----4-:R4:W-:Y:S04]  /*02b0*/  STG.E desc[UR8][R8.64+-0x10], R29 ;  /* 0xfffff01d08007986 */ /* 0x0109e8000c101908 */
[----:B0-----:R-:W5:Y:S01]  /*02c0*/  LDG.E R3, desc[UR8][R20.64] ;  /* 0x0000000814037981 */ /* 0x001f62000c1e1900 */
[----:B------:R-:W-:-:S03]  /*02d0*/  IMAD.WIDE R14, R7, 0x4, R20 ;  /* 0x00000004070e7825 */ /* 0x000fc600078e0214 */
[----:B-----5:R0:W-:Y:S04]  /*02e0*/  STG.E desc[UR8][R8.64+-0xc], R3 ;  /* 0xfffff40308007986 */ /* 0x0201e8000c101908 */
[----:B-1----:R-:W5:Y:S01]  /*02f0*/  LDG.E R23, desc[UR8][R14.64] ;  /* 0x000000080e177981 */ /* 0x002f62000c1e1900 */
[----:B------:R-:W-:-:S03]  /*0300*/  IMAD.WIDE R16, R7, 0x4, R14 ;  /* 0x0000000407107825 */ /* 0x000fc600078e020e */
[----:B-----5:R1:W-:Y:S04]  /*0310*/  STG.E desc[UR8][R8.64+-0x8], R23 ;  /* 0xfffff81708007986 */ /* 0x0203e8000c101908 */
[----:B--2---:R-:W2:Y:S01]  /*0320*/  LDG.E R25, desc[UR8][R16.64] ;  /* 0x0000000810197981 */ /* 0x004ea2000c1e1900 */
[----:B------:R-:W-:-:S03]  /*0330*/  IMAD.WIDE R18, R7, 0x4, R16 ;  /* 0x0000000407127825 */ /* 0x000fc600078e0210 */
[----:B--2---:R2:W-:Y:S04]  /*0340*/  STG.E desc[UR8][R8.64+-0x4], R25 ;  /* 0xfffffc1908007986 */ /* 0x0045e8000c101908 */
[----:B---3--:R-:W3:Y:S01]  /*0350*/  LDG.E R27, desc[UR8][R18.64] ;  /* 0x00000008121b7981 */ /* 0x008ee2000c1e1900 */
[----:B------:R-:W-:-:S03]  /*0360*/  IMAD.WIDE R12, R7, 0x4, R18 ;  /* 0x00000004070c7825 */ /* 0x000fc600078e0212 */
[----:B---3--:R3:W-:Y:S04]  /*0370*/  STG.E desc[UR8][R8.64], R27 ;  /* 0x0000001b08007986 */ /* 0x0087e8000c101908 */
[----:B----4-:R-:W4:Y:S01]  /*0380*/  LDG.E R29, desc[UR8][R12.64] ;  /* 0x000000080c1d7981 */ /* 0x010f22000c1e1900 */
        /* <DEDUP_REMOVED lines=11> */
[----:B---3--:R-:W2:Y:S01]  /*0440*/  LDG.E R27, desc[UR8][R18.64] ;  /* 0x00000008121b7981 */ /* 0x008ea2000c1e1900 */
[----:B------:R-:W-:-:S03]  /*0450*/  IMAD.WIDE R12, R7, 0x4, R18 ;  /* 0x00000004070c7825 */ /* 0x000fc600078e0212 */
[----:B--2---:R0:W-:Y:S04]  /*0460*/  STG.E desc[UR8][R8.64+0x14], R27 ;  /* 0x0000141b08007986 */ /* 0x0041e8000c101908 */
[----:B----4-:R-:W2:Y:S01]  /*0470*/  LDG.E R29, desc[UR8][R12.64] ;  /* 0x000000080c1d7981 */ /* 0x010ea2000c1e1900 */
[----:B------:R-:W-:Y:S01]  /*0480*/  IMAD.WIDE R20, R7, 0x4, R12 ;  /* 0x0000000407147825 */ /* 0x000fe200078e020c */
[----:B------:R-:W-:-:S04]  /*0490*/  IADD3 R11, PT, PT, R11, 0x10, RZ ;  /* 0x000000100b0b7810 */ /* 0x000fc80007ffe0ff */
[----:B------:R-:W-:Y:S01]  /*04a0*/  ISETP.NE.AND P1, PT, R11, RZ, PT ;  /* 0x000000ff0b00720c */ /* 0x000fe20003f25270 */
[----:B--2---:R0:W-:Y:S04]  /*04b0*/  STG.E desc[UR8][R8.64+0x18], R29 ;  /* 0x0000181d08007986 */ /* 0x0041e8000c101908 */
[----:B------:R-:W2:Y:S01]  /*04c0*/  LDG.E R21, desc[UR8][R20.64] ;  /* 0x0000000814157981 */ /* 0x000ea2000c1e1900 */
[----:B------:R-:W-:Y:S02]  /*04d0*/  LEA R10, R7, R10, 0x4 ;  /* 0x0000000a070a7211 */ /* 0x000fe400078e20ff */
[----:B------:R-:W-:Y:S01]  /*04e0*/  IADD3 R6, PT, PT, R6, 0x10, RZ ;  /* 0x0000001006067810 */ /* 0x000fe20007ffe0ff */
[----:B--2---:R0:W-:Y:S04]  /*04f0*/  STG.E desc[UR8][R8.64+0x1c], R21 ;  /* 0x00001c1508007986 */ /* 0x0041e8000c101908 */
[----:B------:R-:W-:Y:S05]  /*0500*/  @P1 BRA `(.L_x_3) ;  /* 0xfffffffc001c1947 */ /* 0x000fea000383ffff */
.L_x_2:
[----:B------:R-:W-:Y:S05]  /*0510*/  @!P0 EXIT ;  /* 0x000000000000894d */ /* 0x000fea0003800000 */
[----:B------:R-:W-:Y:S02]  /*0520*/  ISETP.GE.U32.AND P0, PT, R22, 0x8, PT ;  /* 0x000000081600780c */ /* 0x000fe40003f06070 */
[----:B0-----:R-:W-:-:S04]  /*0530*/  LOP3.LUT R3, R2, 0x7, RZ, 0xc0, !PT ;  /* 0x0000000702037812 */ /* 0x001fc800078ec0ff */
[----:B------:R-:W-:-:S07]  /*0540*/  ISETP.NE.AND P1, PT, R3, RZ, PT ;  /* 0x000000ff0300720c */ /* 0x000fce0003f25270 */
[----:B------:R-:W-:Y:S06]  /*0550*/  @!P0 BRA `(.L_x_4) ;  /* 0x0000000000808947 */ /* 0x000fec0003800000 */
[----:B------:R-:W0:Y:S01]  /*0560*/  LDC.64 R6, c[0x0][0x390] ;  /* 0x0000e400ff067b82 */ /* 0x000e220000000a00 */
[----:B------:R-:W-:-:S07]  /*0570*/  IADD3 R13, PT, PT, R5, R0, RZ ;  /* 0x00000000050d7210 */ /* 0x000fce0007ffe0ff */
[----:B------:R-:W1:Y:S01]  /*0580*/  LDC.64 R10, c[0x0][0x380] ;  /* 0x0000e000ff0a7b82 */ /* 0x000e620000000a00 */
[----:B0-----:R-:W-:-:S04]  /*0590*/  IMAD R9, R13, R7, R4 ;  /* 0x000000070d097224 */ /* 0x001fc800078e0204 */
[----:B-1----:R-:W-:-:S03]  /*05a0*/  IMAD.WIDE R10, R9, 0x4, R10 ;  /* 0x00000004090a7825 */ /* 0x002fc600078e020a */
[----:B------:R-:W0:Y:S02]  /*05b0*/  LDC.64 R8, c[0x0][0x388] ;  /* 0x0000e200ff087b82 */ /* 0x000e240000000a00 */
[----:B------:R-:W2:Y:S01]  /*05c0*/  LDG.E R19, desc[UR8][R10.64] ;  /* 0x000000080a137981 */ /* 0x000ea2000c1e1900 */
[----:B------:R-:W-:-:S04]  /*05d0*/  IMAD R13, R4, R6, R13 ;  /* 0x00000006040d7224 */ /* 0x000fc800078e020d */
[----:B0-----:R-:W-:-:S04]  /*05e0*/  IMAD.WIDE R8, R13, 0x4, R8 ;  /* 0x000000040d087825 */ /* 0x001fc800078e0208 */
[C---:B------:R-:W-:Y:S01]  /*05f0*/  IMAD.WIDE R12, R7.reuse, 0x4, R10 ;  /* 0x00000004070c7825 */ /* 0x040fe200078e020a */
[----:B--2---:R0:W-:Y:S04]  /*0600*/  STG.E desc[UR8][R8.64], R19 ;  /* 0x0000001308007986 */ /* 0x0041e8000c101908 */
[----:B------:R-:W2:Y:S01]  /*0610*/  LDG.E R21, desc[UR8][R12.64] ;  /* 0x000000080c157981 */ /* 0x000ea2000c1e1900 */
[----:B------:R-:W-:-:S03]  /*0620*/  IMAD.WIDE R14, R7, 0x4, R12 ;  /* 0x00000004070e7825 */ /* 0x000fc600078e020c */
        /* <DEDUP_REMOVED lines=8> */
[----:B0-----:R-:W-:-:S03]  /*06b0*/  IMAD.WIDE R18, R7, 0x4, R10 ;  /* 0x0000000407127825 */ /* 0x001fc600078e020a */
        /* <DEDUP_REMOVED lines=8> */
[----:B------:R-:W-:-:S03]  /*0740*/  IADD3 R0, PT, PT, R0, 0x8, RZ ;  /* 0x0000000800007810 */ /* 0x000fc60007ffe0ff */
[----:B--2---:R1:W-:Y:S04]  /*0750*/  STG.E desc[UR8][R8.64+0x1c], R7 ;  /* 0x00001c0708007986 */ /* 0x0043e8000c101908 */
.L_x_4:
[----:B------:R-:W-:Y:S05]  /*0760*/  @!P1 EXIT ;  /* 0x000000000000994d */ /* 0x000fea0003800000 */
[----:B------:R-:W-:Y:S02]  /*0770*/  ISETP.GE.U32.AND P0, PT, R3, 0x4, PT ;  /* 0x000000040300780c */ /* 0x000fe40003f06070 */
[----:B------:R-:W-:-:S04]  /*0780*/  LOP3.LUT R2, R2, 0x3, RZ, 0xc0, !PT ;  /* 0x0000000302027812 */ /* 0x000fc800078ec0ff */
[----:B------:R-:W-:-:S07]  /*0790*/  ISETP.NE.AND P1, PT, R2, RZ, PT ;  /* 0x000000ff0200720c */ /* 0x000fce0003f25270 */
[----:B------:R-:W-:Y:S06]  /*07a0*/  @!P0 BRA `(.L_x_5) ;  /* 0x0000000000508947 */ /* 0x000fec0003800000 */
[----:B-1----:R-:W0:Y:S01]  /*07b0*/  LDC.64 R6, c[0x0][0x390] ;  /* 0x0000e400ff067b82 */ /* 0x002e220000000a00 */
[----:B------:R-:W-:-:S07]  /*07c0*/  IADD3 R13, PT, PT, R5, R0, RZ ;  /* 0x00000000050d7210 */ /* 0x000fce0007ffe0ff */
[----:B------:R-:W1:Y:S08]  /*07d0*/  LDC.64 R8, c[0x0][0x380] ;  /* 0x0000e000ff087b82 */ /* 0x000e700000000a00 */
[----:B------:R-:W2:Y:S01]  /*07e0*/  LDC.64 R10, c[0x0][0x388] ;  /* 0x0000e200ff0a7b82 */ /* 0x000ea20000000a00 */
[----:B0-----:R-:W-:-:S04]  /*07f0*/  IMAD R3, R13, R7, R4 ;  /* 0x000000070d037224 */ /* 0x001fc800078e0204 */
[----:B-1----:R-:W-:-:S05]  /*0800*/  IMAD.WIDE R8, R3, 0x4, R8 ;  /* 0x0000000403087825 */ /* 0x002fca00078e0208 */
[----:B------:R-:W3:Y:S01]  /*0810*/  LDG.E R3, desc[UR8][R8.64] ;  /* 0x0000000808037981 */ /* 0x000ee2000c1e1900 */
[----:B------:R-:W-:-:S04]  /*0820*/  IMAD R13, R4, R6, R13 ;  /* 0x00000006040d7224 */ /* 0x000fc800078e020d */
[----:B--2---:R-:W-:-:S04]  /*0830*/  IMAD.WIDE R10, R13, 0x4, R10 ;  /* 0x000000040d0a7825 */ /* 0x004fc800078e020a */
[C---:B------:R-:W-:Y:S01]  /*0840*/  IMAD.WIDE R12, R7.reuse, 0x4, R8 ;  /* 0x00000004070c7825 */ /* 0x040fe200078e0208 */
[----:B---3--:R0:W-:Y:S04]  /*0850*/  STG.E desc[UR8][R10.64], R3 ;  /* 0x000000030a007986 */ /* 0x0081e8000c101908 */
        /* <DEDUP_REMOVED lines=9> */
.L_x_5:
[----:B------:R-:W-:Y:S05]  /*08f0*/  @!P1 EXIT ;  /* 0x000000000000994d */ /* 0x000fea0003800000 */
[----:B-1----:R-:W1:Y:S01]  /*0900*/  LDC.64 R8, c[0x0][0x380] ;  /* 0x0000e000ff087b82 */ /* 0x002e620000000a00 */
[----:B------:R-:W2:Y:S01]  /*0910*/  LDCU.64 UR4, c[0x0][0x390] ;  /* 0x00007200ff0477ac */ /* 0x000ea20008000a00 */
[----:B------:R-:W-:Y:S02]  /*0920*/  IADD3 R5, PT, PT, R5, R0, RZ ;  /* 0x0000000005057210 */ /* 0x000fe40007ffe0ff */
[----:B------:R-:W-:-:S04]  /*0930*/  IADD3 R0, PT, PT, -R2, RZ, RZ ;  /* 0x000000ff02007210 */ /* 0x000fc80007ffe1ff */
[----:B0-----:R-:W0:Y:S01]  /*0940*/  LDC.64 R6, c[0x0][0x388] ;  /* 0x0000e200ff067b82 */ /* 0x001e220000000a00 */
[----:B--2---:R-:W-:Y:S02]  /*0950*/  IMAD R11, R4, UR4, R5 ;  /* 0x00000004040b7c24 */ /* 0x004fe4000f8e0205 */
[----:B------:R-:W-:-:S07]  /*0960*/  IMAD R13, R5, UR5, R4 ;  /* 0x00000005050d7c24 */ /* 0x000fce000f8e0204 */
.L_x_6:
[----:B-12---:R-:W-:-:S06]  /*0970*/  IMAD.WIDE R4, R13, 0x4, R8 ;  /* 0x000000040d047825 */ /* 0x006fcc00078e0208 */
[----:B------:R-:W2:Y:S01]  /*0980*/  LDG.E R5, desc[UR8][R4.64] ;  /* 0x0000000804057981 */ /* 0x000ea2000c1e1900 */
[----:B------:R-:W-:Y:S01]  /*0990*/  IADD3 R0, PT, PT, R0, 0x1, RZ ;  /* 0x0000000100007810 */ /* 0x000fe20007ffe0ff */
[----:B0-----:R-:W-:Y:S01]  /*09a0*/  IMAD.WIDE R2, R11, 0x4, R6 ;  /* 0x000000040b027825 */ /* 0x001fe200078e0206 */
[----:B------:R-:W-:Y:S02]  /*09b0*/  IADD3 R13, PT, PT, R13, UR5, RZ ;  /* 0x000000050d0d7c10 */ /* 0x000fe4000fffe0ff */
[----:B------:R-:W-:Y:S02]  /*09c0*/  ISETP.NE.AND P0, PT, R0, RZ, PT ;  /* 0x000000ff0000720c */ /* 0x000fe40003f05270 */
[----:B------:R-:W-:Y:S01]  /*09d0*/  IADD3 R11, PT, PT, R11, 0x1, RZ ;  /* 0x000000010b0b7810 */ /* 0x000fe20007ffe0ff */
[----:B--2---:R2:W-:Y:S10]  /*09e0*/  STG.E desc[UR8][R2.64], R5 ;  /* 0x0000000502007986 */ /* 0x0045f4000c101908 */
[----:B------:R-:W-:Y:S05]  /*09f0*/  @P0 BRA `(.L_x_6) ;  /* 0xfffffffc00dc0947 */ /* 0x000fea000383ffff */
[----:B------:R-:W-:Y:S05]  /*0a00*/  EXIT ;  /* 0x000000000000794d */ /* 0x000fea0003800000 */
.L_x_7:
        /* <DEDUP_REMOVED lines=15> */
.L_x_11:


//--------------------- .text._Z16CudaBaselineCopyPfS_ --------------------------
	.section	.text._Z16CudaBaselineCopyPfS_,"ax",@progbits
	.align	128
        .global         _Z16CudaBaselineCopyPfS_
        .type           _Z16CudaBaselineCopyPfS_,@function
        .size           _Z16CudaBaselineCopyPfS_,(.L_x_12 - _Z16CudaBaselineCopyPfS_)
        .other          _Z16CudaBaselineCopyPfS_,@"STO_CUDA_ENTRY STV_DEFAULT"
_Z16CudaBaselineCopyPfS_:
.text._Z16CudaBaselineCopyPfS_:
[----:B------:R-:W-:Y:S01]  /*0000*/  LDC R1, c[0x0][0x37c] ;  /* 0x0000df00ff017b82 */ /* 0x000fe20000000800 */
[----:B------:R-:W0:Y:S07]  /*0010*/  S2R R0, SR_TID.X ;  /* 0x0000000000007919 */ /* 0x000e2e0000002100 */
[----:B------:R-:W0:Y:S01]  /*0020*/  S2UR UR6, SR_CTAID.X ;  /* 0x00000000000679c3 */ /* 0x000e220000002500 */
[----:B------:R-:W1:Y:S07]  /*0030*/  LDCU.64 UR4, c[0x0][0x358] ;  /* 0x00006b00ff0477ac */ /* 0x000e6e0008000a00 */
[----:B------:R-:W0:Y:S08]  /*0040*/  LDC R7, c[0x0][0x360] ;  /* 0x0000d800ff077b82 */ /* 0x000e300000000800 */
[----:B------:R-:W2:Y:S08]  /*0050*/  LDC.64 R2, c[0x0][0x380] ;  /* 0x0000e000ff027b82 */ /* 0x000eb00000000a00 */
[----:B------:R-:W3:Y:S01]  /*0060*/  LDC.64 R4, c[0x0][0x388] ;  /* 0x0000e200ff047b82 */ /* 0x000ee20000000a00 */
[----:B0-----:R-:W-:-:S04]  /*0070*/  IMAD R7, R7, UR6, R0 ;  /* 0x0000000607077c24 */ /* 0x001fc8000f8e0200 */
[----:B--2---:R-:W-:-:S06]  /*0080*/  IMAD.WIDE.U32 R2, R7, 0x4, R2 ;  /* 0x0000000407027825 */ /* 0x004fcc00078e0002 */
[----:B-1----:R-:W2:Y:S01]  /*0090*/  LDG.E R3, desc[UR4][R2.64] ;  /* 0x0000000402037981 */ /* 0x002ea2000c1e1900 */
[----:B---3--:R-:W-:-:S05]  /*00a0*/  IMAD.WIDE.U32 R4, R7, 0x4, R4 ;  /* 0x0000000407047825 */ /* 0x008fca00078e0004 */
[----:B--2---:R-:W-:Y:S01]  /*00b0*/  STG.E desc[UR4][R4.64], R3 ;  /* 0x0000000304007986 */ /* 0x004fe2000c101904 */
[----:B------:R-:W-:Y:S05]  /*00c0*/  EXIT ;  /* 0x000000000000794d */ /* 0x000fea0003800000 */
.L_x_8:
        /* <DEDUP_REMOVED lines=11> */
.L_x_12:


//--------------------- .nv.shared._Z31CudaTransposeSharedIntermediateILi32ELi1EEvPfS0_ii --------------------------
	.section	.nv.shared._Z31CudaTransposeSharedIntermediateILi32ELi1EEvPfS0_ii,"aw",@nobits
	.sectionflags	@""
	.align	4
.nv.shared._Z31CudaTransposeSharedIntermediateILi32ELi1EEvPfS0_ii:
	.zero		5248


//--------------------- .nv.shared.reserved.0     --------------------------
	.section	.nv.shared.reserved.0,"aw",@nobits
	.weak		__nv_reservedSMEM_offset_0_alias
	.size		__nv_reservedSMEM_offset_0_alias, 0, 64
	.other		__nv_reservedSMEM_offset_0_alias,@"STO_CUDA_RESERVED_SHARED STV_DEFAULT"
__nv_reservedSMEM_offset_0_alias:
	.zero		0
	.zero		64


//--------------------- .nv.shared._Z31CudaTransposeSharedIntermediateILi32ELi0EEvPfS0_ii --------------------------
	.section	.nv.shared._Z31CudaTransposeSharedIntermediateILi32ELi0EEvPfS0_ii,"aw",@nobits
	.sectionflags	@""
	.align	4
.nv.shared._Z31CudaTransposeSharedIntermediateILi32ELi0EEvPfS0_ii:
	.zero		5120


//--------------------- .nv.constant0._Z31CudaTransposeSharedIntermediateILi32ELi1EEvPfS0_ii --------------------------
	.section	.nv.constant0._Z31CudaTransposeSharedIntermediateILi32ELi1EEvPfS0_ii,"a",@progbits
	.sectionflags	@""
	.align	4
.nv.constant0._Z31CudaTransposeSharedIntermediateILi32ELi1EEvPfS0_ii:
	.zero		920


//--------------------- .nv.constant0._Z31CudaTransposeSharedIntermediateILi32ELi0EEvPfS0_ii --------------------------
	.section	.nv.constant0._Z31CudaTransposeSharedIntermediateILi32ELi0EEvPfS0_ii,"a",@progbits
	.sectionflags	@""
	.align	4
.nv.constant0._Z31CudaTransposeSharedIntermediateILi32ELi0EEvPfS0_ii:
	.zero		920


//--------------------- .nv.constant0._Z18CudaTransposeNaivePfS_iiii --------------------------
	.section	.nv.constant0._Z18CudaTransposeNaivePfS_iiii,"a",@progbits
	.sectionflags	@""
	.align	4
.nv.constant0._Z18CudaTransposeNaivePfS_iiii:
	.zero		928


//--------------------- .nv.constant0._Z16CudaBaselineCopyPfS_ --------------------------
	.section	.nv.constant0._Z16CudaBaselineCopyPfS_,"a",@progbits
	.sectionflags	@""
	.align	4
.nv.constant0._Z16CudaBaselineCopyPfS_:
	.zero		912


//--------------------- SYMBOLS --------------------------

	.type		.nv.reservedSmem.offset0,@object
	.size		.nv.reservedSmem.offset0,0x4
	.type		.nv.reservedSmem.cap,@object
	.size		.nv.reservedSmem.cap,0x4
